	.target	sm_90a

	.elftype	@"ET_EXEC"


//--------------------- .note.nv.tkinfo           --------------------------
	.section	.note.nv.tkinfo,"",@"SHT_NOTE"
	.sectionflags	@"SHF_NOTE_NV_TKINFO"
	.tkinfo
        /*0018*/ 	.word	0x00000002
        /*0030*/ 	.string	""
        /*0030*/ 	.string	"ptxas"
        /*0030*/ 	.string	"Cuda compilation tools, release 13.0, V13.0.88"
        /*0030*/ 	.string	"Build cuda_13.0.r13.0/compiler.36424714_0"
        /*0030*/ 	.string	"-v  -suppress-debug-info  -lineinfo  -arch sm_90a "



//--------------------- .note.nv.cuinfo           --------------------------
	.section	.note.nv.cuinfo,"",@"SHT_NOTE"
	.sectionflags	@"SHF_NOTE_NV_CUINFO"
        /*0018*/ 	.short	0x0002
        /*001a*/ 	.short	0x005a
        /*001c*/ 	.short	0x0082
	.zero		2


//--------------------- .nv.info                  --------------------------
	.section	.nv.info,"",@"SHT_CUDA_INFO"
	.align	4


	//----- nvinfo : EIATTR_REGCOUNT
	.align		4
        /*0000*/ 	.byte	0x04, 0x2f
        /*0002*/ 	.short	(.L_1 - .L_0)
	.align		4
.L_0:
        /*0004*/ 	.word	index@(matmul_kernel)
        /*0008*/ 	.word	0x000000ff


	//----- nvinfo : EIATTR_FRAME_SIZE
	.align		4
.L_1:
        /*000c*/ 	.byte	0x04, 0x11
        /*000e*/ 	.short	(.L_3 - .L_2)
	.align		4
.L_2:
        /*0010*/ 	.word	index@(matmul_kernel)
        /*0014*/ 	.word	0x000001e0


	//----- nvinfo : EIATTR_MIN_STACK_SIZE
	.align		4
.L_3:
        /*0018*/ 	.byte	0x04, 0x12
        /*001a*/ 	.short	(.L_5 - .L_4)
	.align		4
.L_4:
        /*001c*/ 	.word	index@(matmul_kernel)
        /*0020*/ 	.word	0x000001e0
.L_5:


//--------------------- .nv.compat                --------------------------
	.section	.nv.compat,"",@"SHT_CUDA_COMPAT_INFO"
	.align	4
        /*0000*/ 	.byte	0x02, 0x09, 0x01, 0x00, 0x02, 0x02, 0x04, 0x00, 0x02, 0x05, 0x05, 0x00, 0x03, 0x07, 0x01, 0x01
        /*0010*/ 	.byte	0x02, 0x03, 0x00, 0x00, 0x02, 0x06, 0x01, 0x00, 0x04, 0x0b, 0x08, 0x00, 0x00, 0x00, 0x00, 0x00
        /*0020*/ 	.byte	0x00, 0x00, 0x00, 0x00


//--------------------- .nv.info.matmul_kernel    --------------------------
	.section	.nv.info.matmul_kernel,"",@"SHT_CUDA_INFO"
	.sectionflags	@""
	.align	4


	//----- nvinfo : EIATTR_CUDA_API_VERSION
	.align		4
        /*0000*/ 	.byte	0x04, 0x37
        /*0002*/ 	.short	(.L_7 - .L_6)
.L_6:
        /*0004*/ 	.word	0x00000082


	//----- nvinfo : EIATTR_KPARAM_INFO
	.align		4
.L_7:
        /*0008*/ 	.byte	0x04, 0x17
        /*000a*/ 	.short	(.L_9 - .L_8)
.L_8:
        /*000c*/ 	.word	0x00000000
        /*0010*/ 	.short	0x000d
        /*0012*/ 	.short	0x0048
        /*0014*/ 	.byte	0x00, 0xf4, 0x21, 0x00


	//----- nvinfo : EIATTR_KPARAM_INFO
	.align		4
.L_9:
        /*0018*/ 	.byte	0x04, 0x17
        /*001a*/ 	.short	(.L_11 - .L_10)
.L_10:
        /*001c*/ 	.word	0x00000000
        /*0020*/ 	.short	0x000c
        /*0022*/ 	.short	0x0040
        /*0024*/ 	.byte	0x00, 0xf4, 0x21, 0x00


	//----- nvinfo : EIATTR_KPARAM_INFO
	.align		4
.L_11:
        /*0028*/ 	.byte	0x04, 0x17
        /*002a*/ 	.short	(.L_13 - .L_12)
.L_12:
        /*002c*/ 	.word	0x00000000
        /*0030*/ 	.short	0x000b
        /*0032*/ 	.short	0x0038
        /*0034*/ 	.byte	0x00, 0xf0, 0x11, 0x00


	//----- nvinfo : EIATTR_KPARAM_INFO
	.align		4
.L_13:
        /*0038*/ 	.byte	0x04, 0x17
        /*003a*/ 	.short	(.L_15 - .L_14)
.L_14:
        /*003c*/ 	.word	0x00000000
        /*0040*/ 	.short	0x000a
        /*0042*/ 	.short	0x0034
        /*0044*/ 	.byte	0x00, 0xf0, 0x11, 0x00


	//----- nvinfo : EIATTR_KPARAM_INFO
	.align		4
.L_15:
        /*0048*/ 	.byte	0x04, 0x17
        /*004a*/ 	.short	(.L_17 - .L_16)
.L_16:
        /*004c*/ 	.word	0x00000000
        /*0050*/ 	.short	0x0009
        /*0052*/ 	.short	0x0030
        /*0054*/ 	.byte	0x00, 0xf0, 0x11, 0x00


	//----- nvinfo : EIATTR_KPARAM_INFO
	.align		4
.L_17:
        /*0058*/ 	.byte	0x04, 0x17
        /*005a*/ 	.short	(.L_19 - .L_18)
.L_18:
        /*005c*/ 	.word	0x00000000
        /*0060*/ 	.short	0x0008
        /*0062*/ 	.short	0x002c
        /*0064*/ 	.byte	0x00, 0xf0, 0x11, 0x00


	//----- nvinfo : EIATTR_KPARAM_INFO
	.align		4
.L_19:
        /*0068*/ 	.byte	0x04, 0x17
        /*006a*/ 	.short	(.L_21 - .L_20)
.L_20:
        /*006c*/ 	.word	0x00000000
        /*0070*/ 	.short	0x0007
        /*0072*/ 	.short	0x0028
        /*0074*/ 	.byte	0x00, 0xf0, 0x11, 0x00


	//----- nvinfo : EIATTR_KPARAM_INFO
	.align		4
.L_21:
        /*0078*/ 	.byte	0x04, 0x17
        /*007a*/ 	.short	(.L_23 - .L_22)
.L_22:
        /*007c*/ 	.word	0x00000000
        /*0080*/ 	.short	0x0006
        /*0082*/ 	.short	0x0024
        /*0084*/ 	.byte	0x00, 0xf0, 0x11, 0x00


	//----- nvinfo : EIATTR_KPARAM_INFO
	.align		4
.L_23:
        /*0088*/ 	.byte	0x04, 0x17
        /*008a*/ 	.short	(.L_25 - .L_24)
.L_24:
        /*008c*/ 	.word	0x00000000
        /*0090*/ 	.short	0x0005
        /*0092*/ 	.short	0x0020
        /*0094*/ 	.byte	0x00, 0xf0, 0x11, 0x00


	//----- nvinfo : EIATTR_KPARAM_INFO
	.align		4
.L_25:
        /*0098*/ 	.byte	0x04, 0x17
        /*009a*/ 	.short	(.L_27 - .L_26)
.L_26:
        /*009c*/ 	.word	0x00000000
        /*00a0*/ 	.short	0x0004
        /*00a2*/ 	.short	0x001c
        /*00a4*/ 	.byte	0x00, 0xf0, 0x11, 0x00


	//----- nvinfo : EIATTR_KPARAM_INFO
	.align		4
.L_27:
        /*00a8*/ 	.byte	0x04, 0x17
        /*00aa*/ 	.short	(.L_29 - .L_28)
.L_28:
        /*00ac*/ 	.word	0x00000000
        /*00b0*/ 	.short	0x0003
        /*00b2*/ 	.short	0x0018
        /*00b4*/ 	.byte	0x00, 0xf0, 0x11, 0x00


	//----- nvinfo : EIATTR_KPARAM_INFO
	.align		4
.L_29:
        /*00b8*/ 	.byte	0x04, 0x17
        /*00ba*/ 	.short	(.L_31 - .L_30)
.L_30:
        /*00bc*/ 	.word	0x00000000
        /*00c0*/ 	.short	0x0002
        /*00c2*/ 	.short	0x0010
        /*00c4*/ 	.byte	0x00, 0xf4, 0x21, 0x00


	//----- nvinfo : EIATTR_KPARAM_INFO
	.align		4
.L_31:
        /*00c8*/ 	.byte	0x04, 0x17
        /*00ca*/ 	.short	(.L_33 - .L_32)
.L_32:
        /*00cc*/ 	.word	0x00000000
        /*00d0*/ 	.short	0x0001
        /*00d2*/ 	.short	0x0008
        /*00d4*/ 	.byte	0x00, 0xf4, 0x21, 0x00


	//----- nvinfo : EIATTR_KPARAM_INFO
	.align		4
.L_33:
        /*00d8*/ 	.byte	0x04, 0x17
        /*00da*/ 	.short	(.L_35 - .L_34)
.L_34:
        /*00dc*/ 	.word	0x00000000
        /*00e0*/ 	.short	0x0000
        /*00e2*/ 	.short	0x0000
        /*00e4*/ 	.byte	0x00, 0xf4, 0x21, 0x00


	//----- nvinfo : EIATTR_SPARSE_MMA_MASK
	.align		4
.L_35:
        /*00e8*/ 	.byte	0x03, 0x50
        /*00ea*/ 	.short	0x0000


	//----- nvinfo : EIATTR_MAXREG_COUNT
	.align		4
        /*00ec*/ 	.byte	0x03, 0x1b
        /*00ee*/ 	.short	0x00ff


	//----- nvinfo : EIATTR_NUM_BARRIERS
	.align		4
        /*00f0*/ 	.byte	0x02, 0x4c
        /*00f2*/ 	.byte	0x01
	.zero		1


	//----- nvinfo : EIATTR_ANNOTATIONS
	.align		4
        /*00f4*/ 	.byte	0x04, 0x55
        /*00f6*/ 	.short	(.L_37 - .L_36)


	//   ....[0]....
.L_36:
        /*00f8*/ 	.word	0x00000001
        /*00fc*/ 	.byte	0x90, 0x05, 0x00, 0x00, 0x01, 0x00, 0x00, 0x00, 0xc0, 0x05, 0x00, 0x00, 0x01, 0x00, 0x00, 0x00
        /* <DEDUP_REMOVED lines=152> */
        /*0a8c*/ 	.byte	0x90, 0xc7, 0x00, 0x00, 0x01, 0x00, 0x00, 0x00, 0xb0, 0xc7, 0x00, 0x00


	//----- nvinfo : EIATTR_MERCURY_ISA_VERSION
	.align		4
.L_37:
        /*0a98*/ 	.byte	0x03, 0x5f
        /*0a9a*/ 	.short	0x0101


	//----- nvinfo : EIATTR_EXIT_INSTR_OFFSETS
	.align		4
        /*0a9c*/ 	.byte	0x04, 0x1c
        /*0a9e*/ 	.short	(.L_39 - .L_38)


	//   ....[0]....
.L_38:
        /*0aa0*/ 	.word	0x0000cc00


	//   ....[1]....
        /*0aa4*/ 	.word	0x0000cc30


	//----- nvinfo : EIATTR_REQNTID
	.align		4
.L_39:
        /*0aa8*/ 	.byte	0x04, 0x10
        /*0aaa*/ 	.short	(.L_41 - .L_40)
.L_40:
        /*0aac*/ 	.word	0x00000100
        /*0ab0*/ 	.word	0x00000001
        /*0ab4*/ 	.word	0x00000001


	//----- nvinfo : EIATTR_CBANK_PARAM_SIZE
	.align		4
.L_41:
        /*0ab8*/ 	.byte	0x03, 0x19
        /*0aba*/ 	.short	0x0050


	//----- nvinfo : EIATTR_PARAM_CBANK
	.align		4
        /*0abc*/ 	.byte	0x04, 0x0a
        /*0abe*/ 	.short	(.L_43 - .L_42)
	.align		4
.L_42:
        /*0ac0*/ 	.word	index@(.nv.constant0.matmul_kernel)
        /*0ac4*/ 	.short	0x0210
        /*0ac6*/ 	.short	0x0050


	//----- nvinfo : EIATTR_SW_WAR
	.align		4
.L_43:
        /*0ac8*/ 	.byte	0x04, 0x36
        /*0aca*/ 	.short	(.L_45 - .L_44)
.L_44:
        /*0acc*/ 	.word	0x00000008
.L_45:


//--------------------- .nv.callgraph             --------------------------
	.section	.nv.callgraph,"",@"SHT_CUDA_CALLGRAPH"
	.align	4
	.sectionentsize	8
	.align		4
        /*0000*/ 	.word	0x00000000
	.align		4
        /*0004*/ 	.word	0xffffffff
	.align		4
        /*0008*/ 	.word	0x00000000
	.align		4
        /*000c*/ 	.word	0xfffffffe
	.align		4
        /*0010*/ 	.word	0x00000000
	.align		4
        /*0014*/ 	.word	0xfffffffd
	.align		4
        /*0018*/ 	.word	0x00000000
	.align		4
        /*001c*/ 	.word	0xfffffffc


//--------------------- .text.matmul_kernel       --------------------------
	.section	.text.matmul_kernel,"ax",@progbits
	.align	128
        .global         matmul_kernel
        .type           matmul_kernel,@function
        .size           matmul_kernel,(.L_x_4 - matmul_kernel)
        .other          matmul_kernel,@"STO_CUDA_ENTRY STV_DEFAULT"
matmul_kernel:
.text.matmul_kernel:
[----:B------:R-:W0:Y:S08]  /*0000*/  LDC R1, c[0x0][0x28] ;  /* 0x00000a00ff017b82 */ /* 0x000e300000000800 */
[----:B------:R-:W1:Y:S01]  /*0010*/  LDC.64 R4, c[0x0][0x228] ;  /* 0x00008a00ff047b82 */ /* 0x000e620000000a00 */
[----:B------:R-:W2:Y:S01]  /*0020*/  S2R R7, SR_CTAID.X ;  /* 0x0000000000077919 */ /* 0x000ea20000002500 */
[----:B0-----:R-:W-:Y:S01]  /*0030*/  VIADD R1, R1, 0xfffffe20 ;  /* 0xfffffe2001017836 */ /* 0x001fe20000000000 */
[----:B------:R-:W-:Y:S01]  /*0040*/  UMOV UR12, 0x400 ;  /* 0x00000400000c7882 */ /* 0x000fe20000000000 */
[----:B------:R-:W-:Y:S01]  /*0050*/  ULDC.64 UR14, c[0x0][0x208] ;  /* 0x00008200000e7ab9 */ /* 0x000fe20000000a00 */
[----:B------:R-:W0:Y:S01]  /*0060*/  S2R R158, SR_TID.X ;  /* 0x00000000009e7919 */ /* 0x000e220000002100 */
[----:B------:R-:W-:-:S02]  /*0070*/  ULDC UR40, c[0x0][0x230] ;  /* 0x00008c0000287ab9 */ /* 0x000fc40000000800 */
[----:B------:R-:W3:Y:S01]  /*0080*/  S2UR UR4, SR_CgaCtaId ;  /* 0x00000000000479c3 */ /* 0x000ee20000008800 */
[----:B-1----:R-:W-:-:S05]  /*0090*/  VIADD R0, R5, 0x7f ;  /* 0x0000007f05007836 */ /* 0x002fca0000000000 */
[----:B------:R-:W-:Y:S01]  /*00a0*/  SHF.R.S32.HI R3, RZ, 0x1f, R0 ;  /* 0x0000001fff037819 */ /* 0x000fe20000011400 */
[----:B---3--:R-:W-:-:S03]  /*00b0*/  ULEA UR12, UR4, UR12, 0x18 ;  /* 0x0000000c040c7291 */ /* 0x008fc6000f8ec03f */
[----:B------:R-:W-:Y:S02]  /*00c0*/  LEA.HI R3, R3, R0, RZ, 0x7 ;  /* 0x0000000003037211 */ /* 0x000fe400078f38ff */
[----:B--2---:R-:W-:Y:S02]  /*00d0*/  IABS R10, R7 ;  /* 0x00000007000a7213 */ /* 0x004fe40000000000 */
[----:B------:R-:W-:Y:S02]  /*00e0*/  SHF.R.S32.HI R3, RZ, 0x7, R3 ;  /* 0x00000007ff037819 */ /* 0x000fe40000011403 */
[----:B0-----:R-:W-:-:S03]  /*00f0*/  LOP3.LUT R157, R158, 0x7f, RZ, 0xc0, !PT ;  /* 0x0000007f9e9d7812 */ /* 0x001fc600078ec0ff */
[----:B------:R-:W-:-:S05]  /*0100*/  IMAD.SHL.U32 R6, R3, 0x8, RZ ;  /* 0x0000000803067824 */ /* 0x000fca00078e00ff */
[-C--:B------:R-:W-:Y:S02]  /*0110*/  IABS R9, R6.reuse ;  /* 0x0000000600097213 */ /* 0x080fe40000000000 */
[----:B------:R-:W-:Y:S02]  /*0120*/  IABS R12, R6 ;  /* 0x00000006000c7213 */ /* 0x000fe40000000000 */
[----:B------:R-:W0:Y:S08]  /*0130*/  I2F.RP R0, R9 ;  /* 0x0000000900007306 */ /* 0x000e300000209400 */
[----:B0-----:R-:W0:Y:S02]  /*0140*/  MUFU.RCP R0, R0 ;  /* 0x0000000000007308 */ /* 0x001e240000001000 */
[----:B0-----:R-:W-:-:S02]  /*0150*/  VIADD R2, R0, 0xffffffe ;  /* 0x0ffffffe00027836 */ /* 0x001fc40000000000 */
[----:B------:R-:W-:-:S04]  /*0160*/  IMAD.MOV R0, RZ, RZ, -R12 ;  /* 0x000000ffff007224 */ /* 0x000fc800078e0a0c */
[----:B------:R0:W1:Y:S02]  /*0170*/  F2I.FTZ.U32.TRUNC.NTZ R3, R2 ;  /* 0x0000000200037305 */ /* 0x000064000021f000 */
[----:B0-----:R-:W-:Y:S02]  /*0180*/  IMAD.MOV.U32 R2, RZ, RZ, RZ ;  /* 0x000000ffff027224 */ /* 0x001fe400078e00ff */
[----:B-1----:R-:W-:-:S04]  /*0190*/  IMAD.MOV R8, RZ, RZ, -R3 ;  /* 0x000000ffff087224 */ /* 0x002fc800078e0a03 */
[----:B------:R-:W-:Y:S02]  /*01a0*/  IMAD R11, R8, R9, RZ ;  /* 0x00000009080b7224 */ /* 0x000fe400078e02ff */
[----:B------:R-:W-:Y:S02]  /*01b0*/  IMAD.MOV.U32 R8, RZ, RZ, R10 ;  /* 0x000000ffff087224 */ /* 0x000fe400078e000a */
[----:B------:R-:W-:-:S06]  /*01c0*/  IMAD.HI.U32 R3, R3, R11, R2 ;  /* 0x0000000b03037227 */ /* 0x000fcc00078e0002 */
[----:B------:R-:W-:-:S04]  /*01d0*/  IMAD.HI.U32 R3, R3, R8, RZ ;  /* 0x0000000803037227 */ /* 0x000fc800078e00ff */
[----:B------:R-:W-:-:S05]  /*01e0*/  IMAD R0, R3, R0, R8 ;  /* 0x0000000003007224 */ /* 0x000fca00078e0208 */
[----:B------:R-:W-:-:S13]  /*01f0*/  ISETP.GT.U32.AND P1, PT, R9, R0, PT ;  /* 0x000000000900720c */ /* 0x000fda0003f24070 */
[----:B------:R-:W-:Y:S02]  /*0200*/  @!P1 IMAD.IADD R0, R0, 0x1, -R9 ;  /* 0x0000000100009824 */ /* 0x000fe400078e0a09 */
[----:B------:R-:W-:Y:S01]  /*0210*/  @!P1 VIADD R3, R3, 0x1 ;  /* 0x0000000103039836 */ /* 0x000fe20000000000 */
[----:B------:R-:W-:Y:S02]  /*0220*/  ISETP.NE.AND P1, PT, R6, RZ, PT ;  /* 0x000000ff0600720c */ /* 0x000fe40003f25270 */
[----:B------:R-:W-:Y:S02]  /*0230*/  ISETP.GE.U32.AND P0, PT, R0, R9, PT ;  /* 0x000000090000720c */ /* 0x000fe40003f06070 */
[----:B------:R-:W-:-:S04]  /*0240*/  LOP3.LUT R0, R7, R6, RZ, 0x3c, !PT ;  /* 0x0000000607007212 */ /* 0x000fc800078e3cff */
[----:B------:R-:W-:Y:S01]  /*0250*/  ISETP.GE.AND P2, PT, R0, RZ, PT ;  /* 0x000000ff0000720c */ /* 0x000fe20003f46270 */
[----:B------:R-:W-:-:S06]  /*0260*/  VIADD R0, R4, 0x7f ;  /* 0x0000007f04007836 */ /* 0x000fcc0000000000 */
[----:B------:R-:W-:-:S04]  /*0270*/  @P0 VIADD R3, R3, 0x1 ;  /* 0x0000000103030836 */ /* 0x000fc80000000000 */
[----:B------:R-:W-:Y:S01]  /*0280*/  IMAD.MOV.U32 R2, RZ, RZ, R3 ;  /* 0x000000ffff027224 */ /* 0x000fe200078e0003 */
[----:B------:R-:W-:-:S03]  /*0290*/  SHF.R.S32.HI R3, RZ, 0x1f, R0 ;  /* 0x0000001fff037819 */ /* 0x000fc60000011400 */
[----:B------:R-:W-:Y:S01]  /*02a0*/  @!P2 IMAD.MOV R2, RZ, RZ, -R2 ;  /* 0x000000ffff02a224 */ /* 0x000fe200078e0a02 */
[----:B------:R-:W-:Y:S02]  /*02b0*/  @!P1 LOP3.LUT R2, RZ, R6, RZ, 0x33, !PT ;  /* 0x00000006ff029212 */ /* 0x000fe400078e33ff */
[----:B------:R-:W-:-:S03]  /*02c0*/  LEA.HI R3, R3, R0, RZ, 0x7 ;  /* 0x0000000003037211 */ /* 0x000fc600078f38ff */
[----:B------:R-:W-:Y:S02]  /*02d0*/  IMAD.SHL.U32 R8, R2, 0x8, RZ ;  /* 0x0000000802087824 */ /* 0x000fe400078e00ff */
[----:B------:R-:W-:-:S03]  /*02e0*/  IMAD.MOV R2, RZ, RZ, -R2 ;  /* 0x000000ffff027224 */ /* 0x000fc600078e0a02 */
[----:B------:R-:W-:Y:S01]  /*02f0*/  LEA.HI.SX32 R3, R3, -R8, 0x19 ;  /* 0x8000000803037211 */ /* 0x000fe200078fcaff */
[----:B------:R-:W-:-:S03]  /*0300*/  IMAD R6, R6, R2, R7 ;  /* 0x0000000206067224 */ /* 0x000fc600078e0207 */
[----:B------:R-:W-:Y:S02]  /*0310*/  VIMNMX R13, R3, 0x8, PT ;  /* 0x00000008030d7848 */ /* 0x000fe40003fe0100 */
[----:B------:R-:W-:Y:S02]  /*0320*/  IABS R11, R6 ;  /* 0x00000006000b7213 */ /* 0x000fe40000000000 */
[----:B------:R-:W-:-:S04]  /*0330*/  IABS R9, R13 ;  /* 0x0000000d00097213 */ /* 0x000fc80000000000 */
[----:B------:R-:W0:Y:S08]  /*0340*/  I2F.RP R0, R9 ;  /* 0x0000000900007306 */ /* 0x000e300000209400 */
[----:B0-----:R-:W0:Y:S02]  /*0350*/  MUFU.RCP R0, R0 ;  /* 0x0000000000007308 */ /* 0x001e240000001000 */
[----:B0-----:R-:W-:-:S06]  /*0360*/  VIADD R3, R0, 0xffffffe ;  /* 0x0ffffffe00037836 */ /* 0x001fcc0000000000 */
[----:B------:R-:W0:Y:S02]  /*0370*/  F2I.FTZ.U32.TRUNC.NTZ R3, R3 ;  /* 0x0000000300037305 */ /* 0x000e24000021f000 */
[----:B0-----:R-:W-:-:S04]  /*0380*/  IMAD.MOV R10, RZ, RZ, -R3 ;  /* 0x000000ffff0a7224 */ /* 0x001fc800078e0a03 */
[----:B------:R-:W-:Y:S01]  /*0390*/  IMAD.MOV.U32 R2, RZ, RZ, R10 ;  /* 0x000000ffff027224 */ /* 0x000fe200078e000a */
[----:B------:R-:W-:-:S03]  /*03a0*/  IABS R10, R13 ;  /* 0x0000000d000a7213 */ /* 0x000fc60000000000 */
[----:B------:R-:W-:Y:S02]  /*03b0*/  IMAD R7, R2, R9, RZ ;  /* 0x0000000902077224 */ /* 0x000fe400078e02ff */
[----:B------:R-:W-:Y:S02]  /*03c0*/  IMAD.MOV.U32 R2, RZ, RZ, RZ ;  /* 0x000000ffff027224 */ /* 0x000fe400078e00ff */
[----:B------:R-:W-:Y:S02]  /*03d0*/  IMAD.MOV R0, RZ, RZ, -R10 ;  /* 0x000000ffff007224 */ /* 0x000fe400078e0a0a */
[----:B------:R-:W-:Y:S02]  /*03e0*/  IMAD.HI.U32 R2, R3, R7, R2 ;  /* 0x0000000703027227 */ /* 0x000fe400078e0002 */
[----:B------:R-:W0:Y:S04]  /*03f0*/  LDC R7, c[0x0][0x230] ;  /* 0x00008c00ff077b82 */ /* 0x000e280000000800 */
[----:B------:R-:W-:-:S04]  /*0400*/  IMAD.HI.U32 R2, R2, R11, RZ ;  /* 0x0000000b02027227 */ /* 0x000fc800078e00ff */
[----:B------:R-:W-:-:S05]  /*0410*/  IMAD R0, R2, R0, R11 ;  /* 0x0000000002007224 */ /* 0x000fca00078e020b */
[----:B------:R-:W-:-:S13]  /*0420*/  ISETP.GT.U32.AND P1, PT, R9, R0, PT ;  /* 0x000000000900720c */ /* 0x000fda0003f24070 */
[----:B------:R-:W-:Y:S02]  /*0430*/  @!P1 IMAD.IADD R0, R0, 0x1, -R9 ;  /* 0x0000000100009824 */ /* 0x000fe400078e0a09 */
[----:B------:R-:W-:Y:S01]  /*0440*/  @!P1 VIADD R2, R2, 0x1 ;  /* 0x0000000102029836 */ /* 0x000fe20000000000 */
[----:B------:R-:W-:Y:S02]  /*0450*/  ISETP.NE.AND P1, PT, R13, RZ, PT ;  /* 0x000000ff0d00720c */ /* 0x000fe40003f25270 */
[----:B------:R-:W-:Y:S02]  /*0460*/  ISETP.GE.U32.AND P0, PT, R0, R9, PT ;  /* 0x000000090000720c */ /* 0x000fe40003f06070 */
[----:B------:R-:W-:Y:S02]  /*0470*/  LOP3.LUT R0, R6, R13, RZ, 0x3c, !PT ;  /* 0x0000000d06007212 */ /* 0x000fe400078e3cff */
[----:B------:R-:W-:Y:S02]  /*0480*/  SHF.R.U32.HI R9, RZ, 0x7, R158 ;  /* 0x00000007ff097819 */ /* 0x000fe4000001169e */
[----:B------:R-:W-:-:S07]  /*0490*/  ISETP.GE.AND P2, PT, R0, RZ, PT ;  /* 0x000000ff0000720c */ /* 0x000fce0003f46270 */
[----:B------:R-:W-:-:S04]  /*04a0*/  @P0 VIADD R2, R2, 0x1 ;  /* 0x0000000102020836 */ /* 0x000fc80000000000 */
[----:B------:R-:W-:Y:S02]  /*04b0*/  IMAD.MOV.U32 R3, RZ, RZ, R2 ;  /* 0x000000ffff037224 */ /* 0x000fe400078e0002 */
[----:B0-----:R-:W-:Y:S02]  /*04c0*/  VIADD R2, R7, 0x7f ;  /* 0x0000007f07027836 */ /* 0x001fe40000000000 */
[----:B------:R-:W-:Y:S01]  /*04d0*/  @!P2 IMAD.MOV R3, RZ, RZ, -R3 ;  /* 0x000000ffff03a224 */ /* 0x000fe200078e0a03 */
[----:B------:R-:W-:Y:S02]  /*04e0*/  @!P1 LOP3.LUT R3, RZ, R13, RZ, 0x33, !PT ;  /* 0x0000000dff039212 */ /* 0x000fe400078e33ff */
[----:B------:R-:W-:-:S03]  /*04f0*/  ISETP.GT.AND P0, PT, R2, 0x7f, PT ;  /* 0x0000007f0200780c */ /* 0x000fc60003f04270 */
[----:B------:R-:W-:Y:S02]  /*0500*/  IMAD.MOV R0, RZ, RZ, -R3 ;  /* 0x000000ffff007224 */ /* 0x000fe400078e0a03 */
[----:B------:R-:W-:Y:S02]  /*0510*/  IMAD.SHL.U32 R7, R3, 0x80, RZ ;  /* 0x0000008003077824 */ /* 0x000fe400078e00ff */
[----:B------:R-:W-:-:S04]  /*0520*/  IMAD R0, R13, R0, R6 ;  /* 0x000000000d007224 */ /* 0x000fc800078e0206 */
[----:B------:R-:W-:Y:S01]  /*0530*/  IMAD.IADD R6, R8, 0x1, R0 ;  /* 0x0000000108067824 */ /* 0x000fe200078e0200 */
[----:B------:R-:W-:-:S03]  /*0540*/  SGXT.U32 R0, R9, 0x1 ;  /* 0x000000010900781a */ /* 0x000fc60000000000 */
[----:B------:R-:W-:Y:S01]  /*0550*/  IMAD R239, R6, 0x80, R157 ;  /* 0x0000008006ef7824 */ /* 0x000fe200078e029d */
[C---:B------:R-:W-:Y:S02]  /*0560*/  LOP3.LUT R19, R7.reuse, R0, RZ, 0xfc, !PT ;  /* 0x0000000007137212 */ /* 0x040fe400078efcff */
[C-C-:B------:R-:W-:Y:S02]  /*0570*/  LOP3.LUT R21, R7.reuse, 0x2, R0.reuse, 0xfe, !PT ;  /* 0x0000000207157812 */ /* 0x140fe400078efe00 */
[C-C-:B------:R-:W-:Y:S01]  /*0580*/  LOP3.LUT R23, R7.reuse, 0x4, R0.reuse, 0xfe, !PT ;  /* 0x0000000407177812 */ /* 0x140fe200078efe00 */
[----:B------:R0:W-:Y:S01]  /*0590*/  STL [R1+0x188], R19 ;  /* 0x0001881301007387 */ /* 0x0001e20000100800 */
[C-C-:B------:R-:W-:Y:S02]  /*05a0*/  LOP3.LUT R88, R7.reuse, 0x6, R0.reuse, 0xfe, !PT ;  /* 0x0000000607587812 */ /* 0x140fe400078efe00 */
[C-C-:B------:R-:W-:Y:S01]  /*05b0*/  LOP3.LUT R89, R7.reuse, 0x8, R0.reuse, 0xfe, !PT ;  /* 0x0000000807597812 */ /* 0x140fe200078efe00 */
[----:B------:R0:W-:Y:S01]  /*05c0*/  STL [R1+0x18c], R21 ;  /* 0x00018c1501007387 */ /* 0x0001e20000100800 */
[----:B------:R-:W-:-:S02]  /*05d0*/  LOP3.LUT R90, R7, 0xa, R0, 0xfe, !PT ;  /* 0x0000000a075a7812 */ /* 0x000fc400078efe00 */
[C-C-:B------:R-:W-:Y:S01]  /*05e0*/  LOP3.LUT R91, R7.reuse, 0xc, R0.reuse, 0xfe, !PT ;  /* 0x0000000c075b7812 */ /* 0x140fe200078efe00 */
[----:B------:R0:W-:Y:S01]  /*05f0*/  STL [R1+0x1ac], R23 ;  /* 0x0001ac1701007387 */ /* 0x0001e20000100800 */
        /* <DEDUP_REMOVED lines=84> */
[----:B------:R-:W-:Y:S02]  /*0b40*/  LOP3.LUT R237, R7, 0x7e, R0, 0xfe, !PT ;  /* 0x0000007e07ed7812 */ /* 0x000fe400078efe00 */
[C---:B------:R-:W-:Y:S01]  /*0b50*/  LOP3.LUT R117, R0.reuse, 0x2, RZ, 0xfc, !PT ;  /* 0x0000000200757812 */ /* 0x040fe200078efcff */
[----:B------:R0:W-:Y:S01]  /*0b60*/  STL [R1+0x12c], R177 ;  /* 0x00012cb101007387 */ /* 0x0001e20000100800 */
[----:B------:R-:W-:-:S02]  /*0b70*/  LOP3.LUT R118, R0, 0x4, RZ, 0xfc, !PT ;  /* 0x0000000400767812 */ /* 0x000fc400078efcff */
[C---:B------:R-:W-:Y:S01]  /*0b80*/  LOP3.LUT R119, R0.reuse, 0x6, RZ, 0xfc, !PT ;  /* 0x0000000600777812 */ /* 0x040fe200078efcff */
[----:B------:R0:W-:Y:S01]  /*0b90*/  STL [R1+0x128], R178 ;  /* 0x000128b201007387 */ /* 0x0001e20000100800 */
[C---:B------:R-:W-:Y:S02]  /*0ba0*/  LOP3.LUT R120, R0.reuse, 0x8, RZ, 0xfc, !PT ;  /* 0x0000000800787812 */ /* 0x040fe400078efcff */
[C---:B------:R-:W-:Y:S01]  /*0bb0*/  LOP3.LUT R121, R0.reuse, 0xa, RZ, 0xfc, !PT ;  /* 0x0000000a00797812 */ /* 0x040fe200078efcff */
[----:B------:R0:W-:Y:S01]  /*0bc0*/  STL [R1+0x124], R179 ;  /* 0x000124b301007387 */ /* 0x0001e20000100800 */
[C---:B------:R-:W-:Y:S02]  /*0bd0*/  LOP3.LUT R122, R0.reuse, 0xc, RZ, 0xfc, !PT ;  /* 0x0000000c007a7812 */ /* 0x040fe400078efcff */
        /* <DEDUP_REMOVED lines=80> */
[----:B------:R-:W-:-:S03]  /*10e0*/  LOP3.LUT R3, R0, 0x78, RZ, 0xfc, !PT ;  /* 0x0000007800037812 */ /* 0x000fc600078efcff */
[----:B------:R0:W-:Y:S04]  /*10f0*/  STL [R1+0xb4], R233 ;  /* 0x0000b4e901007387 */ /* 0x0001e80000100800 */
[----:B------:R0:W-:Y:S04]  /*1100*/  STL [R1+0xb0], R235 ;  /* 0x0000b0eb01007387 */ /* 0x0001e80000100800 */
[----:B------:R0:W-:Y:S04]  /*1110*/  STL [R1+0xac], R237 ;  /* 0x0000aced01007387 */ /* 0x0001e80000100800 */
[----:B------:R0:W-:Y:S01]  /*1120*/  STL [R1+0x184], R239 ;  /* 0x000184ef01007387 */ /* 0x0001e20000100800 */
[----:B------:R-:W-:Y:S05]  /*1130*/  @P0 BRA `(.L_x_0) ;  /* 0x00000000004c0947 */ /* 0x000fea0003800000 */
[----:B------:R-:W-:Y:S01]  /*1140*/  IMAD.SHL.U32 R0, R158, 0x100, RZ ;  /* 0x000001009e007824 */ /* 0x000fe200078e00ff */
[----:B------:R-:W-:Y:S02]  /*1150*/  CS2R R24, SRZ ;  /* 0x0000000000187805 */ /* 0x000fe4000001ff00 */
[----:B------:R-:W-:Y:S02]  /*1160*/  CS2R R26, SRZ ;  /* 0x00000000001a7805 */ /* 0x000fe4000001ff00 */
[----:B------:R-:W-:Y:S02]  /*1170*/  CS2R R32, SRZ ;  /* 0x0000000000207805 */ /* 0x000fe4000001ff00 */
[----:B------:R-:W-:Y:S01]  /*1180*/  CS2R R34, SRZ ;  /* 0x0000000000227805 */ /* 0x000fe2000001ff00 */
[----:B------:R1:W-:Y:S01]  /*1190*/  STL [R1+0x1b0], R0 ;  /* 0x0001b00001007387 */ /* 0x0003e20000100800 */
[----:B------:R-:W-:Y:S02]  /*11a0*/  CS2R R40, SRZ ;  /* 0x0000000000287805 */ /* 0x000fe4000001ff00 */
[----:B------:R-:W-:-:S02]  /*11b0*/  CS2R R42, SRZ ;  /* 0x00000000002a7805 */ /* 0x000fc4000001ff00 */
[----:B------:R-:W-:Y:S02]  /*11c0*/  CS2R R48, SRZ ;  /* 0x0000000000307805 */ /* 0x000fe4000001ff00 */
[----:B------:R-:W-:Y:S02]  /*11d0*/  CS2R R50, SRZ ;  /* 0x0000000000327805 */ /* 0x000fe4000001ff00 */
[----:B------:R-:W-:Y:S02]  /*11e0*/  CS2R R56, SRZ ;  /* 0x0000000000387805 */ /* 0x000fe4000001ff00 */
[----:B------:R-:W-:Y:S02]  /*11f0*/  CS2R R58, SRZ ;  /* 0x00000000003a7805 */ /* 0x000fe4000001ff00 */
[----:B------:R-:W-:Y:S02]  /*1200*/  CS2R R64, SRZ ;  /* 0x0000000000407805 */ /* 0x000fe4000001ff00 */
[----:B------:R-:W-:-:S02]  /*1210*/  CS2R R66, SRZ ;  /* 0x0000000000427805 */ /* 0x000fc4000001ff00 */
[----:B------:R-:W-:Y:S02]  /*1220*/  CS2R R72, SRZ ;  /* 0x0000000000487805 */ /* 0x000fe4000001ff00 */
[----:B------:R-:W-:Y:S02]  /*1230*/  CS2R R74, SRZ ;  /* 0x00000000004a7805 */ /* 0x000fe4000001ff00 */
[----:B------:R-:W-:Y:S02]  /*1240*/  CS2R R80, SRZ ;  /* 0x0000000000507805 */ /* 0x000fe4000001ff00 */
[----:B------:R-:W-:Y:S01]  /*1250*/  CS2R R82, SRZ ;  /* 0x0000000000527805 */ /* 0x000fe2000001ff00 */
[----:B-1----:R-:W-:Y:S06]  /*1260*/  BRA `(.L_x_1) ;  /* 0x0000009c00207947 */ /* 0x002fec0003800000 */
.L_x_0:
[----:B------:R-:W-:Y:S01]  /*1270*/  IABS R11, R5 ;  /* 0x00000005000b7213 */ /* 0x000fe20000000000 */
[----:B------:R-:W-:Y:S01]  /*1280*/  ULDC UR4, c[0x0][0x234] ;  /* 0x00008d0000047ab9 */ /* 0x000fe20000000800 */
[----:B------:R-:W-:Y:S01]  /*1290*/  IABS R13, R4 ;  /* 0x00000004000d7213 */ /* 0x000fe20000000000 */
[----:B------:R-:W-:Y:S01]  /*12a0*/  ULDC.64 UR6, c[0x0][0x210] ;  /* 0x0000840000067ab9 */ /* 0x000fe20000000a00 */
[----:B------:R-:W1:Y:S01]  /*12b0*/  I2F.RP R12, R11 ;  /* 0x0000000b000c7306 */ /* 0x000e620000209400 */
[----:B------:R-:W-:Y:S01]  /*12c0*/  IABS R194, R237 ;  /* 0x000000ed00c27213 */ /* 0x000fe20000000000 */
[----:B------:R-:W-:Y:S01]  /*12d0*/  ULDC.64 UR10, c[0x0][0x218] ;  /* 0x00008600000a7ab9 */ /* 0x000fe20000000a00 */
[----:B------:R-:W-:Y:S01]  /*12e0*/  IABS R192, R235 ;  /* 0x000000eb00c07213 */ /* 0x000fe20000000000 */
[----:B------:R-:W-:Y:S01]  /*12f0*/  ULDC UR8, c[0x0][0x238] ;  /* 0x00008e0000087ab9 */ /* 0x000fe20000000800 */
[----:B------:R-:W-:Y:S01]  /*1300*/  IABS R198, R233 ;  /* 0x000000e900c67213 */ /* 0x000fe20000000000 */
[----:B------:R-:W-:Y:S01]  /*1310*/  IMAD R94, R94, UR8, RZ ;  /* 0x000000085e5e7c24 */ /* 0x000fe2000f8e02ff */
[----:B------:R-:W-:Y:S01]  /*1320*/  IABS R190, R231 ;  /* 0x000000e700be7213 */ /* 0x000fe20000000000 */
[----:B------:R-:W2:Y:S01]  /*1330*/  I2F.RP R10, R13 ;  /* 0x0000000d000a7306 */ /* 0x000ea20000209400 */
[----:B------:R-:W-:Y:S01]  /*1340*/  IABS R50, R229 ;  /* 0x000000e500327213 */ /* 0x000fe20000000000 */
[----:B------:R-:W-:Y:S01]  /*1350*/  IMAD R94, R99, UR8, RZ ;  /* 0x00000008635e7c24 */ /* 0x000fe2000f8e02ff */
[----:B------:R-:W-:Y:S01]  /*1360*/  IABS R200, R227 ;  /* 0x000000e300c87213 */ /* 0x000fe20000000000 */
[----:B------:R-:W-:Y:S01]  /*1370*/  IMAD R94, R104, UR8, RZ ;  /* 0x00000008685e7c24 */ /* 0x000fe2000f8e02ff */
[----:B------:R-:W-:Y:S01]  /*1380*/  IABS R186, R225 ;  /* 0x000000e100ba7213 */ /* 0x000fe20000000000 */
[----:B------:R-:W-:Y:S01]  /*1390*/  IMAD R94, R107, UR8, RZ ;  /* 0x000000086b5e7c24 */ /* 0x000fe2000f8e02ff */
[----:B------:R-:W-:Y:S01]  /*13a0*/  IABS R52, R223 ;  /* 0x000000df00347213 */ /* 0x000fe20000000000 */
[----:B-1----:R-:W1:Y:S01]  /*13b0*/  MUFU.RCP R12, R12 ;  /* 0x0000000c000c7308 */ /* 0x002e620000001000 */
[----:B------:R-:W-:Y:S01]  /*13c0*/  IABS R184, R221 ;  /* 0x000000dd00b87213 */ /* 0x000fe20000000000 */
[----:B------:R-:W-:Y:S01]  /*13d0*/  IMAD R94, R110, UR8, RZ ;  /* 0x000000086e5e7c24 */ /* 0x000fe2000f8e02ff */
[----:B------:R-:W-:Y:S01]  /*13e0*/  IABS R182, R217 ;  /* 0x000000d900b67213 */ /* 0x000fe20000000000 */
[----:B------:R-:W-:Y:S01]  /*13f0*/  IMAD R94, R113, UR8, RZ ;  /* 0x00000008715e7c24 */ /* 0x000fe2000f8e02ff */
[----:B------:R-:W-:Y:S01]  /*1400*/  IABS R54, R215 ;  /* 0x000000d700367213 */ /* 0x000fe20000000000 */
[----:B------:R-:W-:Y:S01]  /*1410*/  IMAD R94, R116, UR8, RZ ;  /* 0x00000008745e7c24 */ /* 0x000fe2000f8e02ff */
[----:B------:R-:W-:Y:S01]  /*1420*/  IABS R180, R213 ;  /* 0x000000d500b47213 */ /* 0x000fe20000000000 */
[----:B--2---:R-:W2:Y:S01]  /*1430*/  MUFU.RCP R10, R10 ;  /* 0x0000000a000a7308 */ /* 0x004ea20000001000 */
[----:B------:R-:W-:Y:S01]  /*1440*/  IABS R208, R211 ;  /* 0x000000d300d07213 */ /* 0x000fe20000000000 */
[----:B------:R-:W-:Y:S01]  /*1450*/  IMAD R94, R154, UR8, RZ ;  /* 0x000000089a5e7c24 */ /* 0x000fe2000f8e02ff */
[----:B------:R-:W-:Y:S01]  /*1460*/  IABS R56, R207 ;  /* 0x000000cf00387213 */ /* 0x000fe20000000000 */
[----:B------:R-:W-:Y:S01]  /*1470*/  UIADD3 UR5, UR12, 0x8000, URZ ;  /* 0x000080000c057890 */ /* 0x000fe2000fffe03f */
[----:B------:R-:W-:Y:S01]  /*1480*/  IABS R206, R205 ;  /* 0x000000cd00ce7213 */ /* 0x000fe20000000000 */
[----:B------:R-:W-:Y:S01]  /*1490*/  IMAD R94, R151, UR8, RZ ;  /* 0x00000008975e7c24 */ /* 0x000fe2000f8e02ff */
[----:B------:R-:W-:Y:S01]  /*14a0*/  IABS R58, R203 ;  /* 0x000000cb003a7213 */ /* 0x000fe20000000000 */
[----:B------:R-:W-:Y:S01]  /*14b0*/  IMAD R94, R148, UR8, RZ ;  /* 0x00000008945e7c24 */ /* 0x000fe2000f8e02ff */
[----:B------:R-:W-:Y:S01]  /*14c0*/  IABS R60, R201 ;  /* 0x000000c9003c7213 */ /* 0x000fe20000000000 */
[----:B-1----:R-:W-:Y:S01]  /*14d0*/  VIADD R8, R12, 0xffffffe ;  /* 0x0ffffffe0c087836 */ /* 0x002fe20000000000 */
[----:B------:R-:W-:Y:S01]  /*14e0*/  IABS R212, R197 ;  /* 0x000000c500d47213 */ /* 0x000fe20000000000 */
[----:B------:R-:W-:Y:S01]  /*14f0*/  IMAD R94, R146, UR8, RZ ;  /* 0x00000008925e7c24 */ /* 0x000fe2000f8e02ff */
[----:B------:R-:W-:Y:S01]  /*1500*/  IABS R214, R195 ;  /* 0x000000c300d67213 */ /* 0x000fe20000000000 */
[----:B------:R1:W3:Y:S01]  /*1510*/  F2I.FTZ.U32.TRUNC.NTZ R9, R8 ;  /* 0x0000000800097305 */ /* 0x0002e2000021f000 */
[----:B------:R-:W-:Y:S01]  /*1520*/  IABS R216, R193 ;  /* 0x000000c100d87213 */ /* 0x000fe20000000000 */
[----:B------:R-:W-:Y:S01]  /*1530*/  IMAD R94, R143, UR8, RZ ;  /* 0x000000088f5e7c24 */ /* 0x000fe2000f8e02ff */
[----:B------:R-:W-:Y:S01]  /*1540*/  IABS R218, R191 ;  /* 0x000000bf00da7213 */ /* 0x000fe20000000000 */
[----:B--2---:R-:W-:Y:S01]  /*1550*/  VIADD R6, R10, 0xffffffe ;  /* 0x0ffffffe0a067836 */ /* 0x004fe20000000000 */
[----:B------:R-:W-:Y:S01]  /*1560*/  IABS R222, R187 ;  /* 0x000000bb00de7213 */ /* 0x000fe20000000000 */
[----:B------:R-:W-:Y:S01]  /*1570*/  USHF.R.U32.HI UR5, URZ, 0x4, UR5 ;  /* 0x000000043f057899 */ /* 0x000fe20008011605 */
[----:B------:R-:W-:Y:S01]  /*1580*/  IABS R48, R185 ;  /* 0x000000b900307213 */ /* 0x000fe20000000000 */
[----:B------:R2:W4:Y:S01]  /*1590*/  F2I.FTZ.U32.TRUNC.NTZ R7, R6 ;  /* 0x0000000600077305 */ /* 0x000522000021f000 */
[----:B-1----:R-:W-:Y:S01]  /*15a0*/  IMAD.MOV.U32 R8, RZ, RZ, RZ ;  /* 0x000000ffff087224 */ /* 0x002fe200078e00ff */
[----:B------:R-:W-:Y:S01]  /*15b0*/  IABS R224, R183 ;  /* 0x000000b700e07213 */ /* 0x000fe20000000000 */
[----:B------:R-:W-:Y:S01]  /*15c0*/  USGXT.U32 UR18, UR5, 0xe ;  /* 0x0000000e0512789a */ /* 0x000fe20008000000 */
[----:B------:R-:W-:-:S02]  /*15d0*/  IABS R44, R181 ;  /* 0x000000b5002c7213 */ /* 0x000fc40000000000 */
[----:B------:R-:W-:Y:S02]  /*15e0*/  CS2R R64, SRZ ;  /* 0x0000000000407805 */ /* 0x000fe4000001ff00 */
[----:B------:R-:W-:Y:S01]  /*15f0*/  IABS R46, R178 ;  /* 0x000000b2002e7213 */ /* 0x000fe20000000000 */
[----:B---3--:R-:W-:Y:S01]  /*1600*/  IMAD.MOV R16, RZ, RZ, -R9 ;  /* 0x000000ffff107224 */ /* 0x008fe200078e0a09 */
[----:B------:R-:W-:Y:S01]  /*1610*/  IABS R230, R177 ;  /* 0x000000b100e67213 */ /* 0x000fe20000000000 */
[----:B--2---:R-:W-:Y:S01]  /*1620*/  IMAD.MOV.U32 R6, RZ, RZ, RZ ;  /* 0x000000ffff067224 */ /* 0x004fe200078e00ff */
[----:B------:R-:W-:Y:S01]  /*1630*/  IABS R42, R176 ;  /* 0x000000b0002a7213 */ /* 0x000fe20000000000 */
[----:B------:R-:W-:Y:S01]  /*1640*/  IMAD R17, R16, R11, RZ ;  /* 0x0000000b10117224 */ /* 0x000fe200078e02ff */
[----:B------:R-:W-:Y:S02]  /*1650*/  IABS R232, R175 ;  /* 0x000000af00e87213 */ /* 0x000fe40000000000 */
[----:B------:R-:W-:-:S02]  /*1660*/  CS2R R66, SRZ ;  /* 0x0000000000427805 */ /* 0x000fc4000001ff00 */
[----:B------:R-:W-:Y:S01]  /*1670*/  IABS R234, R173 ;  /* 0x000000ad00ea7213 */ /* 0x000fe20000000000 */
[----:B----4-:R-:W-:Y:S01]  /*1680*/  IMAD.MOV R14, RZ, RZ, -R7 ;  /* 0x000000ffff0e7224 */ /* 0x010fe200078e0a07 */
[----:B------:R-:W-:Y:S01]  /*1690*/  IABS R40, R172 ;  /* 0x000000ac00287213 */ /* 0x000fe20000000000 */
[----:B------:R-:W-:Y:S01]  /*16a0*/  IMAD.HI.U32 R9, R9, R17, R8 ;  /* 0x0000001109097227 */ /* 0x000fe200078e0008 */
[----:B------:R-:W-:Y:S02]  /*16b0*/  IABS R236, R171 ;  /* 0x000000ab00ec7213 */ /* 0x000fe40000000000 */
[----:B------:R-:W-:Y:S02]  /*16c0*/  CS2R R68, SRZ ;  /* 0x0000000000447805 */ /* 0x000fe4000001ff00 */
[----:B------:R-:W-:Y:S01]  /*16d0*/  IABS R36, R170 ;  /* 0x000000aa00247213 */ /* 0x000fe20000000000 */
[----:B------:R-:W-:Y:S01]  /*16e0*/  IMAD R15, R14, R13, RZ ;  /* 0x0000000d0e0f7224 */ /* 0x000fe200078e02ff */
[----:B------:R-:W-:Y:S01]  /*16f0*/  IABS R34, R168 ;  /* 0x000000a800227213 */ /* 0x000fe20000000000 */
[----:B------:R-:W-:Y:S01]  /*1700*/  IMAD.HI.U32 R8, R9, R192, RZ ;  /* 0x000000c009087227 */ /* 0x000fe200078e00ff */
[----:B------:R-:W-:-:S02]  /*1710*/  IABS R240, R167 ;  /* 0x000000a700f07213 */ /* 0x000fc40000000000 */
[----:B------:R-:W-:Y:S02]  /*1720*/  CS2R R70, SRZ ;  /* 0x0000000000467805 */ /* 0x000fe4000001ff00 */
[----:B------:R-:W-:Y:S01]  /*1730*/  IABS R32, R166 ;  /* 0x000000a600207213 */ /* 0x000fe20000000000 */
[----:B------:R-:W-:Y:S01]  /*1740*/  IMAD.HI.U32 R6, R7, R15, R6 ;  /* 0x0000000f07067227 */ /* 0x000fe200078e0006 */
[----:B------:R-:W-:Y:S02]  /*1750*/  IABS R242, R165 ;  /* 0x000000a500f27213 */ /* 0x000fe40000000000 */
[----:B------:R-:W-:Y:S02]  /*1760*/  CS2R R72, SRZ ;  /* 0x0000000000487805 */ /* 0x000fe4000001ff00 */
[----:B------:R-:W-:Y:S01]  /*1770*/  IABS R244, R163 ;  /* 0x000000a300f47213 */ /* 0x000fe20000000000 */
[----:B------:R-:W-:Y:S01]  /*1780*/  IMAD.HI.U32 R7, R9, R194, RZ ;  /* 0x000000c209077227 */ /* 0x000fe200078e00ff */
[----:B------:R-:W-:-:S02]  /*1790*/  IABS R20, R162 ;  /* 0x000000a200147213 */ /* 0x000fc40000000000 */
[----:B------:R-:W-:Y:S02]  /*17a0*/  CS2R R74, SRZ ;  /* 0x00000000004a7805 */ /* 0x000fe4000001ff00 */
[----:B------:R-:W-:Y:S01]  /*17b0*/  IABS R246, R161 ;  /* 0x000000a100f67213 */ /* 0x000fe20000000000 */
[----:B------:R-:W-:Y:S01]  /*17c0*/  IMAD.MOV R7, RZ, RZ, -R7 ;  /* 0x000000ffff077224 */ /* 0x000fe200078e0a07 */
[----:B------:R-:W-:Y:S01]  /*17d0*/  IABS R18, R160 ;  /* 0x000000a000127213 */ /* 0x000fe20000000000 */
[----:B------:R-:W-:Y:S01]  /*17e0*/  IMAD.MOV R8, RZ, RZ, -R8 ;  /* 0x000000ffff087224 */ /* 0x000fe200078e0a08 */
[----:B------:R-:W-:Y:S01]  /*17f0*/  IABS R16, R102 ;  /* 0x0000006600107213 */ /* 0x000fe20000000000 */
[----:B------:R-:W-:Y:S01]  /*1800*/  IMAD R194, R11, R7, R194 ;  /* 0x000000070bc27224 */ /* 0x000fe200078e02c2 */
[----:B------:R-:W-:Y:S01]  /*1810*/  IABS R10, R239 ;  /* 0x000000ef000a7213 */ /* 0x000fe20000000000 */
[----:B------:R-:W-:Y:S01]  /*1820*/  IMAD.HI.U32 R7, R9, R198, RZ ;  /* 0x000000c609077227 */ /* 0x000fe200078e00ff */
[----:B------:R-:W-:-:S02]  /*1830*/  IABS R250, R100 ;  /* 0x0000006400fa7213 */ /* 0x000fc40000000000 */
[----:B------:R-:W-:Y:S02]  /*1840*/  CS2R R76, SRZ ;  /* 0x00000000004c7805 */ /* 0x000fe4000001ff00 */
[----:B------:R-:W-:Y:S01]  /*1850*/  IABS R14, R98 ;  /* 0x00000062000e7213 */ /* 0x000fe20000000000 */
[----:B------:R-:W-:Y:S01]  /*1860*/  IMAD R192, R11, R8, R192 ;  /* 0x000000080bc07224 */ /* 0x000fe200078e02c0 */
[----:B------:R-:W-:Y:S01]  /*1870*/  IABS R252, R96 ;  /* 0x0000006000fc7213 */ /* 0x000fe20000000000 */
[----:B------:R-:W-:Y:S01]  /*1880*/  IMAD.MOV R8, RZ, RZ, -R7 ;  /* 0x000000ffff087224 */ /* 0x000fe200078e0a07 */
[----:B------:R-:W-:Y:S01]  /*1890*/  IABS R30, R92 ;  /* 0x0000005c001e7213 */ /* 0x000fe20000000000 */
[----:B------:R-:W-:Y:S01]  /*18a0*/  IMAD.HI.U32 R7, R9, R190, RZ ;  /* 0x000000be09077227 */ /* 0x000fe200078e00ff */
[----:B------:R-:W-:Y:S02]  /*18b0*/  IABS R196, R19 ;  /* 0x0000001300c47213 */ /* 0x000fe40000000000 */
[----:B------:R-:W-:-:S02]  /*18c0*/  CS2R R78, SRZ ;  /* 0x00000000004e7805 */ /* 0x000fc4000001ff00 */
[----:B------:R-:W-:Y:S01]  /*18d0*/  IABS R188, R228 ;  /* 0x000000e400bc7213 */ /* 0x000fe20000000000 */
[C---:B------:R-:W-:Y:S01]  /*18e0*/  IMAD R198, R11.reuse, R8, R198 ;  /* 0x000000080bc67224 */ /* 0x040fe200078e02c6 */
[C---:B------:R-:W-:Y:S01]  /*18f0*/  ISETP.GT.U32.AND P5, PT, R11.reuse, R194, PT ;  /* 0x000000c20b00720c */ /* 0x040fe20003fa4070 */
[----:B------:R-:W-:Y:S01]  /*1900*/  IMAD.MOV R12, RZ, RZ, -R7 ;  /* 0x000000ffff0c7224 */ /* 0x000fe200078e0a07 */
[----:B------:R-:W-:Y:S01]  /*1910*/  ISETP.GT.U32.AND P6, PT, R11, R192, PT ;  /* 0x000000c00b00720c */ /* 0x000fe20003fc4070 */
[----:B------:R-:W-:Y:S01]  /*1920*/  IMAD.HI.U32 R8, R9, R50, RZ ;  /* 0x0000003209087227 */ /* 0x000fe200078e00ff */
[----:B------:R-:W-:Y:S02]  /*1930*/  ISETP.GT.U32.AND P2, PT, R11, R198, PT ;  /* 0x000000c60b00720c */ /* 0x000fe40003f44070 */
[----:B------:R-:W-:Y:S02]  /*1940*/  CS2R R80, SRZ ;  /* 0x0000000000507805 */ /* 0x000fe4000001ff00 */
        /* <DEDUP_REMOVED lines=9> */
[----:B------:R-:W-:Y:S01]  /*19e0*/  IMAD.MOV R12, RZ, RZ, -R7 ;  /* 0x000000ffff0c7224 */ /* 0x000fe200078e0a07 */
        /* <DEDUP_REMOVED lines=14> */
[----:B------:R-:W-:Y:S01]  /*1ad0*/  IABS R62, R88 ;  /* 0x00000058003e7213 */ /* 0x000fe20000000000 */
[----:B------:R-:W-:Y:S01]  /*1ae0*/  IMAD R186, R11, R8, R186 ;  /* 0x000000080bba7224 */ /* 0x000fe200078e02ba */
[----:B------:R-:W-:Y:S01]  /*1af0*/  ULDC UR41, c[0x0][0x238] ;  /* 0x00008e0000297ab9 */ /* 0x000fe20000000800 */
[----:B------:R-:W-:Y:S02]  /*1b00*/  IMAD.MOV R12, RZ, RZ, -R7 ;  /* 0x000000ffff0c7224 */ /* 0x000fe400078e0a07 */
[----:B------:R-:W-:-:S04]  /*1b10*/  IMAD.HI.U32 R8, R9, R184, RZ ;  /* 0x000000b809087227 */ /* 0x000fc800078e00ff */
[----:B------:R-:W-:-:S04]  /*1b20*/  IMAD.HI.U32 R7, R9, R182, RZ ;  /* 0x000000b609077227 */ /* 0x000fc800078e00ff */
[----:B------:R-:W-:Y:S02]  /*1b30*/  IMAD R52, R11, R12, R52 ;  /* 0x0000000c0b347224 */ /* 0x000fe400078e0234 */
[----:B------:R-:W-:Y:S02]  /*1b40*/  IMAD.MOV R8, RZ, RZ, -R8 ;  /* 0x000000ffff087224 */ /* 0x000fe400078e0a08 */
[----:B------:R-:W-:Y:S02]  /*1b50*/  IMAD.MOV R12, RZ, RZ, -R7 ;  /* 0x000000ffff0c7224 */ /* 0x000fe400078e0a07 */
[----:B------:R-:W-:-:S04]  /*1b60*/  IMAD.HI.U32 R7, R9, R54, RZ ;  /* 0x0000003609077227 */ /* 0x000fc800078e00ff */
[----:B------:R-:W-:Y:S02]  /*1b70*/  IMAD R184, R11, R8, R184 ;  /* 0x000000080bb87224 */ /* 0x000fe400078e02b8 */
[----:B------:R-:W-:Y:S02]  /*1b80*/  IMAD.MOV R8, RZ, RZ, -R7 ;  /* 0x000000ffff087224 */ /* 0x000fe400078e0a07 */
[----:B------:R-:W-:-:S04]  /*1b90*/  IMAD.HI.U32 R7, R9, R180, RZ ;  /* 0x000000b409077227 */ /* 0x000fc800078e00ff */
[C---:B------:R-:W-:Y:S02]  /*1ba0*/  IMAD R182, R11.reuse, R12, R182 ;  /* 0x0000000c0bb67224 */ /* 0x040fe400078e02b6 */
[----:B------:R-:W-:Y:S02]  /*1bb0*/  IMAD R54, R11, R8, R54 ;  /* 0x000000080b367224 */ /* 0x000fe400078e0236 */
        /* <DEDUP_REMOVED lines=87> */
[----:B------:R-:W-:-:S04]  /*2130*/  IMAD.HI.U32 R6, R6, R10, RZ ;  /* 0x0000000a06067227 */ /* 0x000fc800078e00ff */
[----:B------:R-:W-:Y:S02]  /*2140*/  IMAD R246, R11, R12, R246 ;  /* 0x0000000c0bf67224 */ /* 0x000fe400078e02f6 */
[----:B------:R-:W-:Y:S02]  /*2150*/  IMAD.MOV R8, RZ, RZ, -R8 ;  /* 0x000000ffff087224 */ /* 0x000fe400078e0a08 */
[----:B------:R-:W-:Y:S02]  /*2160*/  IMAD.MOV R12, RZ, RZ, -R7 ;  /* 0x000000ffff0c7224 */ /* 0x000fe400078e0a07 */
[----:B------:R-:W-:-:S04]  /*2170*/  IMAD.HI.U32 R7, R9, R250, RZ ;  /* 0x000000fa09077227 */ /* 0x000fc800078e00ff */
[----:B------:R-:W-:Y:S02]  /*2180*/  IMAD.MOV R6, RZ, RZ, -R6 ;  /* 0x000000ffff067224 */ /* 0x000fe400078e0a06 */
[----:B------:R-:W-:Y:S02]  /*2190*/  IMAD R18, R11, R8, R18 ;  /* 0x000000080b127224 */ /* 0x000fe400078e0212 */
[----:B------:R-:W-:Y:S02]  /*21a0*/  IMAD.MOV R8, RZ, RZ, -R7 ;  /* 0x000000ffff087224 */ /* 0x000fe400078e0a07 */
[----:B------:R-:W-:Y:S02]  /*21b0*/  IMAD R6, R13, R6, R10 ;  /* 0x000000060d067224 */ /* 0x000fe400078e020a */
[----:B------:R-:W-:-:S03]  /*21c0*/  IMAD.HI.U32 R7, R9, R14, RZ ;  /* 0x0000000e09077227 */ /* 0x000fc600078e00ff */
[----:B------:R-:W-:Y:S01]  /*21d0*/  ISETP.GT.U32.AND P0, PT, R13, R6, PT ;  /* 0x000000060d00720c */ /* 0x000fe20003f04070 */
[C---:B------:R-:W-:Y:S02]  /*21e0*/  IMAD R16, R11.reuse, R12, R16 ;  /* 0x0000000c0b107224 */ /* 0x040fe400078e0210 */
[----:B------:R-:W-:Y:S02]  /*21f0*/  IMAD R250, R11, R8, R250 ;  /* 0x000000080bfa7224 */ /* 0x000fe400078e02fa */
[----:B------:R-:W-:Y:S02]  /*2200*/  IMAD.MOV R12, RZ, RZ, -R7 ;  /* 0x000000ffff0c7224 */ /* 0x000fe400078e0a07 */
[----:B------:R-:W-:-:S04]  /*2210*/  IMAD.HI.U32 R8, R9, R252, RZ ;  /* 0x000000fc09087227 */ /* 0x000fc800078e00ff */
[----:B------:R-:W-:-:S04]  /*2220*/  IMAD.HI.U32 R7, R9, R30, RZ ;  /* 0x0000001e09077227 */ /* 0x000fc800078e00ff */
[----:B------:R-:W-:Y:S02]  /*2230*/  IMAD.MOV R8, RZ, RZ, -R8 ;  /* 0x000000ffff087224 */ /* 0x000fe400078e0a08 */
[----:B------:R-:W-:Y:S02]  /*2240*/  IMAD.MOV R15, RZ, RZ, -R7 ;  /* 0x000000ffff0f7224 */ /* 0x000fe400078e0a07 */
[----:B------:R-:W-:-:S04]  /*2250*/  IMAD.HI.U32 R7, R9, R196, RZ ;  /* 0x000000c409077227 */ /* 0x000fc800078e00ff */
[C---:B------:R-:W-:Y:S02]  /*2260*/  IMAD R252, R11.reuse, R8, R252 ;  /* 0x000000080bfc7224 */ /* 0x040fe400078e02fc */
[----:B------:R-:W-:Y:S02]  /*2270*/  IMAD.MOV R8, RZ, RZ, -R7 ;  /* 0x000000ffff087224 */ /* 0x000fe400078e0a07 */
[----:B------:R-:W-:Y:S01]  /*2280*/  @!P0 IMAD.IADD R6, R6, 0x1, -R13 ;  /* 0x0000000106068824 */ /* 0x000fe200078e0a0d */
[C---:B------:R-:W-:Y:S01]  /*2290*/  ISETP.GT.U32.AND P0, PT, R11.reuse, R190, PT ;  /* 0x000000be0b00720c */ /* 0x040fe20003f04070 */
[----:B------:R-:W-:Y:S02]  /*22a0*/  IMAD R196, R11, R8, R196 ;  /* 0x000000080bc47224 */ /* 0x000fe400078e02c4 */
[----:B------:R-:W-:Y:S01]  /*22b0*/  IMAD.HI.U32 R10, R9, R188, RZ ;  /* 0x000000bc090a7227 */ /* 0x000fe200078e00ff */
[----:B------:R-:W-:Y:S02]  /*22c0*/  ISETP.GT.U32.AND P1, PT, R13, R6, PT ;  /* 0x000000060d00720c */ /* 0x000fe40003f24070 */
[----:B------:R-:W-:Y:S01]  /*22d0*/  ISETP.GT.U32.AND P4, PT, R11, R196, PT ;  /* 0x000000c40b00720c */ /* 0x000fe20003f84070 */
[----:B------:R-:W-:-:S02]  /*22e0*/  IMAD.MOV R10, RZ, RZ, -R10 ;  /* 0x000000ffff0a7224 */ /* 0x000fc400078e0a0a */
[--C-:B------:R-:W-:Y:S01]  /*22f0*/  @!P5 IMAD.IADD R194, R194, 0x1, -R11.reuse ;  /* 0x00000001c2c2d824 */ /* 0x100fe200078e0a0b */
[C---:B------:R-:W-:Y:S01]  /*2300*/  ISETP.GT.U32.AND P5, PT, R11.reuse, R186, PT ;  /* 0x000000ba0b00720c */ /* 0x040fe20003fa4070 */
[C---:B------:R-:W-:Y:S02]  /*2310*/  IMAD R188, R11.reuse, R10, R188 ;  /* 0x0000000a0bbc7224 */ /* 0x040fe400078e02bc */
[--C-:B------:R-:W-:Y:S02]  /*2320*/  @!P0 IMAD.IADD R190, R190, 0x1, -R11.reuse ;  /* 0x00000001bebe8824 */ /* 0x100fe400078e0a0b */
[----:B------:R-:W-:Y:S01]  /*2330*/  @!P2 IMAD.IADD R198, R198, 0x1, -R11 ;  /* 0x00000001c6c6a824 */ /* 0x000fe200078e0a0b */
[C---:B------:R-:W-:Y:S01]  /*2340*/  ISETP.GT.U32.AND P3, PT, R11.reuse, R188, PT ;  /* 0x000000bc0b00720c */ /* 0x040fe20003f64070 */
[----:B------:R-:W-:Y:S01]  /*2350*/  @!P1 IMAD.IADD R6, R6, 0x1, -R13 ;  /* 0x0000000106069824 */ /* 0x000fe200078e0a0d */
[C---:B------:R-:W-:Y:S01]  /*2360*/  ISETP.GT.U32.AND P1, PT, R11.reuse, R50, PT ;  /* 0x000000320b00720c */ /* 0x040fe20003f24070 */
[--C-:B------:R-:W-:Y:S01]  /*2370*/  @!P4 IMAD.IADD R196, R196, 0x1, -R11.reuse ;  /* 0x00000001c4c4c824 */ /* 0x100fe200078e0a0b */
[C---:B------:R-:W-:Y:S01]  /*2380*/  ISETP.GT.U32.AND P4, PT, R11.reuse, R200, PT ;  /* 0x000000c80b00720c */ /* 0x040fe20003f84070 */
[--C-:B------:R-:W-:Y:S01]  /*2390*/  @!P6 IMAD.IADD R192, R192, 0x1, -R11.reuse ;  /* 0x00000001c0c0e824 */ /* 0x100fe200078e0a0b */
[C---:B------:R-:W-:Y:S01]  /*23a0*/  ISETP.GT.U32.AND P2, PT, R11.reuse, R184, PT ;  /* 0x000000b80b00720c */ /* 0x040fe20003f44070 */
[----:B------:R-:W-:Y:S01]  /*23b0*/  @!P5 IMAD.IADD R186, R186, 0x1, -R11 ;  /* 0x00000001babad824 */ /* 0x000fe200078e0a0b */
[----:B------:R-:W-:Y:S01]  /*23c0*/  ISETP.GT.U32.AND P0, PT, R11, R196, PT ;  /* 0x000000c40b00720c */ /* 0x000fe20003f04070 */
[----:B------:R-:W-:Y:S01]  /*23d0*/  IMAD.HI.U32 R10, R9, R202, RZ ;  /* 0x000000ca090a7227 */ /* 0x000fe200078e00ff */
[----:B------:R-:W-:-:S02]  /*23e0*/  ISETP.GT.U32.AND P6, PT, R11, R52, PT ;  /* 0x000000340b00720c */ /* 0x000fc40003fc4070 */
[C---:B------:R-:W-:Y:S01]  /*23f0*/  ISETP.GT.U32.AND P5, PT, R11.reuse, R190, PT ;  /* 0x000000be0b00720c */ /* 0x040fe20003fa4070 */
[--C-:B------:R-:W-:Y:S01]  /*2400*/  @!P3 IMAD.IADD R188, R188, 0x1, -R11.reuse ;  /* 0x00000001bcbcb824 */ /* 0x100fe200078e0a0b */
        /* <DEDUP_REMOVED lines=9> */
[----:B------:R-:W-:Y:S01]  /*24a0*/  IMAD.MOV R10, RZ, RZ, -R10 ;  /* 0x000000ffff0a7224 */ /* 0x000fe200078e0a0a */
[----:B------:R-:W-:Y:S01]  /*24b0*/  SHF.R.U32.HI R13, RZ, 0x5, R158 ;  /* 0x00000005ff0d7819 */ /* 0x000fe2000001169e */
[--C-:B------:R-:W-:Y:S01]  /*24c0*/  @!P6 IMAD.IADD R52, R52, 0x1, -R11.reuse ;  /* 0x000000013434e824 */ /* 0x100fe200078e0a0b */
[C---:B------:R-:W-:Y:S01]  /*24d0*/  ISETP.GT.U32.AND P6, PT, R11.reuse, R184, PT ;  /* 0x000000b80b00720c */ /* 0x040fe20003fc4070 */
[----:B------:R-:W-:Y:S01]  /*24e0*/  IMAD R202, R11, R10, R202 ;  /* 0x0000000a0bca7224 */ /* 0x000fe200078e02ca */
[----:B------:R-:W-:Y:S01]  /*24f0*/  R2UR UR13, R13 ;  /* 0x000000000d0d72ca */ /* 0x000fe200000e0000 */
[--C-:B------:R-:W-:Y:S01]  /*2500*/  @!P1 IMAD.IADD R194, R194, 0x1, -R11.reuse ;  /* 0x00000001c2c29824 */ /* 0x100fe200078e0a0b */
[C---:B------:R-:W-:Y:S01]  /*2510*/  ISETP.GT.U32.AND P1, PT, R11.reuse, R200, PT ;  /* 0x000000c80b00720c */ /* 0x040fe20003f24070 */
[----:B------:R-:W-:Y:S01]  /*2520*/  @!P3 IMAD.IADD R192, R192, 0x1, -R11 ;  /* 0x00000001c0c0b824 */ /* 0x000fe200078e0a0b */
[----:B------:R-:W-:Y:S01]  /*2530*/  ISETP.GT.U32.AND P3, PT, R11, R186, PT ;  /* 0x000000ba0b00720c */ /* 0x000fe20003f64070 */
[----:B------:R-:W-:-:S04]  /*2540*/  IMAD.HI.U32 R10, R9, R204, RZ ;  /* 0x000000cc090a7227 */ /* 0x000fc800078e00ff */
[--C-:B------:R-:W-:Y:S01]  /*2550*/  @!P0 IMAD.IADD R188, R188, 0x1, -R11.reuse ;  /* 0x00000001bcbc8824 */ /* 0x100fe200078e0a0b */
[C---:B------:R-:W-:Y:S01]  /*2560*/  ISETP.GT.U32.AND P0, PT, R11.reuse, R54, PT ;  /* 0x000000360b00720c */ /* 0x040fe20003f04070 */
[--C-:B------:R-:W-:Y:S01]  /*2570*/  @!P4 IMAD.IADD R198, R198, 0x1, -R11.reuse ;  /* 0x00000001c6c6c824 */ /* 0x100fe200078e0a0b */
[C---:B------:R-:W-:Y:S01]  /*2580*/  ISETP.GT.U32.AND P4, PT, R11.reuse, R52, PT ;  /* 0x000000340b00720c */ /* 0x040fe20003f84070 */
[--C-:B------:R-:W-:Y:S01]  /*2590*/  @!P5 IMAD.IADD R190, R190, 0x1, -R11.reuse ;  /* 0x00000001bebed824 */ /* 0x100fe200078e0a0b */
[C---:B------:R-:W-:Y:S01]  /*25a0*/  ISETP.GT.U32.AND P5, PT, R11.reuse, R202, PT ;  /* 0x000000ca0b00720c */ /* 0x040fe20003fa4070 */
[----:B------:R-:W-:Y:S02]  /*25b0*/  IMAD.MOV R10, RZ, RZ, -R10 ;  /* 0x000000ffff0a7224 */ /* 0x000fe400078e0a0a */
[--C-:B------:R-:W-:Y:S01]  /*25c0*/  @!P2 IMAD.IADD R50, R50, 0x1, -R11.reuse ;  /* 0x000000013232a824 */ /* 0x100fe200078e0a0b */
[C---:B------:R-:W-:Y:S01]  /*25d0*/  ISETP.GT.U32.AND P2, PT, R11.reuse, R182, PT ;  /* 0x000000b60b00720c */ /* 0x040fe20003f44070 */
[----:B------:R-:W-:Y:S01]  /*25e0*/  @!P1 IMAD.IADD R200, R200, 0x1, -R11 ;  /* 0x00000001c8c89824 */ /* 0x000fe200078e0a0b */
[C---:B------:R-:W-:Y:S01]  /*25f0*/  ISETP.GT.U32.AND P1, PT, R11.reuse, R180, PT ;  /* 0x000000b40b00720c */ /* 0x040fe20003f24070 */
[----:B------:R-:W-:-:S02]  /*2600*/  IMAD R204, R11, R10, R204 ;  /* 0x0000000a0bcc7224 */ /* 0x000fc400078e02cc */
[----:B------:R-:W-:-:S04]  /*2610*/  IMAD.HI.U32 R10, R9, R210, RZ ;  /* 0x000000d2090a7227 */ /* 0x000fc800078e00ff */
[--C-:B------:R-:W-:Y:S01]  /*2620*/  @!P0 IMAD.IADD R54, R54, 0x1, -R11.reuse ;  /* 0x0000000136368824 */ /* 0x100fe200078e0a0b */
[C---:B------:R-:W-:Y:S01]  /*2630*/  ISETP.GT.U32.AND P0, PT, R11.reuse, R60, PT ;  /* 0x0000003c0b00720c */ /* 0x040fe20003f04070 */
[----:B------:R-:W-:Y:S02]  /*2640*/  IMAD.MOV R10, RZ, RZ, -R10 ;  /* 0x000000ffff0a7224 */ /* 0x000fe400078e0a0a */
[--C-:B------:R-:W-:Y:S01]  /*2650*/  @!P3 IMAD.IADD R186, R186, 0x1, -R11.reuse ;  /* 0x00000001babab824 */ /* 0x100fe200078e0a0b */
[C---:B------:R-:W-:Y:S01]  /*2660*/  ISETP.GT.U32.AND P3, PT, R11.reuse, R208, PT ;  /* 0x000000d00b00720c */ /* 0x040fe20003f64070 */
[C---:B------:R-:W-:Y:S02]  /*2670*/  IMAD R210, R11.reuse, R10, R210 ;  /* 0x0000000a0bd27224 */ /* 0x040fe400078e02d2 */
[--C-:B------:R-:W-:Y:S01]  /*2680*/  @!P4 IMAD.IADD R52, R52, 0x1, -R11.reuse ;  /* 0x000000013434c824 */ /* 0x100fe200078e0a0b */
[C---:B------:R-:W-:Y:S01]  /*2690*/  ISETP.GT.U32.AND P4, PT, R11.reuse, R204, PT ;  /* 0x000000cc0b00720c */ /* 0x040fe20003f84070 */
[--C-:B------:R-:W-:Y:S01]  /*26a0*/  @!P5 IMAD.IADD R202, R202, 0x1, -R11.reuse ;  /* 0x00000001cacad824 */ /* 0x100fe200078e0a0b */
[C---:B------:R-:W-:Y:S01]  /*26b0*/  ISETP.GT.U32.AND P5, PT, R11.reuse, R206, PT ;  /* 0x000000ce0b00720c */ /* 0x040fe20003fa4070 */
[--C-:B------:R-:W-:Y:S01]  /*26c0*/  @!P2 IMAD.IADD R182, R182, 0x1, -R11.reuse ;  /* 0x00000001b6b6a824 */ /* 0x100fe200078e0a0b */
[C---:B------:R-:W-:Y:S01]  /*26d0*/  ISETP.GT.U32.AND P2, PT, R11.reuse, R58, PT ;  /* 0x0000003a0b00720c */ /* 0x040fe20003f44070 */
[--C-:B------:R-:W-:Y:S01]  /*26e0*/  @!P1 IMAD.IADD R180, R180, 0x1, -R11.reuse ;  /* 0x00000001b4b49824 */ /* 0x100fe200078e0a0b */
[----:B------:R-:W-:Y:S01]  /*26f0*/  ISETP.GT.U32.AND P1, PT, R11, R210, PT ;  /* 0x000000d20b00720c */ /* 0x000fe20003f24070 */
[----:B------:R-:W-:-:S02]  /*2700*/  @!P0 IMAD.IADD R60, R60, 0x1, -R11 ;  /* 0x000000013c3c8824 */ /* 0x000fc400078e0a0b */
        /* <DEDUP_REMOVED lines=13> */
[----:B------:R-:W-:-:S03]  /*27e0*/  ISETP.GT.U32.AND P1, PT, R11, R208, PT ;  /* 0x000000d00b00720c */ /* 0x000fc60003f24070 */
        /* <DEDUP_REMOVED lines=16> */
[----:B------:R-:W-:-:S02]  /*28f0*/  IMAD.MOV R10, RZ, RZ, -R10 ;  /* 0x000000ffff0a7224 */ /* 0x000fc400078e0a0a */
[--C-:B------:R-:W-:Y:S01]  /*2900*/  @!P3 IMAD.IADD R204, R204, 0x1, -R11.reuse ;  /* 0x00000001ccccb824 */ /* 0x100fe200078e0a0b */
[C---:B------:R-:W-:Y:S01]  /*2910*/  ISETP.GT.U32.AND P3, PT, R11.reuse, R212, PT ;  /* 0x000000d40b00720c */ /* 0x040fe20003f64070 */
[C---:B------:R-:W-:Y:S02]  /*2920*/  IMAD R220, R11.reuse, R10, R220 ;  /* 0x0000000a0bdc7224 */ /* 0x040fe400078e02dc */
        /* <DEDUP_REMOVED lines=12> */
[----:B------:R-:W-:Y:S01]  /*29f0*/  @!P0 IMAD.IADD R222, R222, 0x1, -R11 ;  /* 0x00000001dede8824 */ /* 0x000fe200078e0a0b */
[C---:B------:R-:W-:Y:S01]  /*2a00*/  ISETP.GT.U32.AND P0, PT, R11.reuse, R42, PT ;  /* 0x0000002a0b00720c */ /* 0x040fe20003f04070 */
[----:B------:R-:W-:-:S02]  /*2a10*/  IMAD R226, R11, R10, R226 ;  /* 0x0000000a0be27224 */ /* 0x000fc400078e02e2 */
[----:B------:R-:W-:Y:S01]  /*2a20*/  @!P3 IMAD.IADD R212, R212, 0x1, -R11 ;  /* 0x00000001d4d4b824 */ /* 0x000fe200078e0a0b */
[----:B------:R-:W-:Y:S01]  /*2a30*/  ISETP.GT.U32.AND P3, PT, R11, R224, PT ;  /* 0x000000e00b00720c */ /* 0x000fe20003f64070 */
[----:B------:R-:W-:-:S04]  /*2a40*/  IMAD.HI.U32 R10, R9, R38, RZ ;  /* 0x00000026090a7227 */ /* 0x000fc800078e00ff */
[--C-:B------:R-:W-:Y:S01]  /*2a50*/  @!P4 IMAD.IADD R216, R216, 0x1, -R11.reuse ;  /* 0x00000001d8d8c824 */ /* 0x100fe200078e0a0b */
[C---:B------:R-:W-:Y:S01]  /*2a60*/  ISETP.GT.U32.AND P4, PT, R11.reuse, R226, PT ;  /* 0x000000e20b00720c */ /* 0x040fe20003f84070 */
[--C-:B------:R-:W-:Y:S01]  /*2a70*/  @!P5 IMAD.IADD R218, R218, 0x1, -R11.reuse ;  /* 0x00000001dadad824 */ /* 0x100fe200078e0a0b */
[C---:B------:R-:W-:Y:S01]  /*2a80*/  ISETP.GT.U32.AND P5, PT, R11.reuse, R46, PT ;  /* 0x0000002e0b00720c */ /* 0x040fe20003fa4070 */
[----:B------:R-:W-:Y:S02]  /*2a90*/  IMAD.MOV R10, RZ, RZ, -R10 ;  /* 0x000000ffff0a7224 */ /* 0x000fe400078e0a0a */
[--C-:B------:R-:W-:Y:S01]  /*2aa0*/  @!P6 IMAD.IADD R214, R214, 0x1, -R11.reuse ;  /* 0x00000001d6d6e824 */ /* 0x100fe200078e0a0b */
[C---:B------:R-:W-:Y:S01]  /*2ab0*/  ISETP.GT.U32.AND P6, PT, R11.reuse, R44, PT ;  /* 0x0000002c0b00720c */ /* 0x040fe20003fc4070 */
[--C-:B------:R-:W-:Y:S01]  /*2ac0*/  @!P2 IMAD.IADD R220, R220, 0x1, -R11.reuse ;  /* 0x00000001dcdca824 */ /* 0x100fe200078e0a0b */
[C---:B------:R-:W-:Y:S01]  /*2ad0*/  ISETP.GT.U32.AND P2, PT, R11.reuse, R230, PT ;  /* 0x000000e60b00720c */ /* 0x040fe20003f44070 */
[----:B------:R-:W-:Y:S01]  /*2ae0*/  @!P1 IMAD.IADD R48, R48, 0x1, -R11 ;  /* 0x0000000130309824 */ /* 0x000fe200078e0a0b */
[C---:B------:R-:W-:Y:S01]  /*2af0*/  ISETP.GT.U32.AND P1, PT, R11.reuse, R232, PT ;  /* 0x000000e80b00720c */ /* 0x040fe20003f24070 */
[----:B------:R-:W-:-:S02]  /*2b00*/  IMAD R38, R11, R10, R38 ;  /* 0x0000000a0b267224 */ /* 0x000fc400078e0226 */
        /* <DEDUP_REMOVED lines=16> */
[----:B------:R-:W-:-:S04]  /*2c10*/  IMAD.HI.U32 R10, R9, R238, RZ ;  /* 0x000000ee090a7227 */ /* 0x000fc800078e00ff */
[--C-:B------:R-:W-:Y:S01]  /*2c20*/  @!P3 IMAD.IADD R38, R38, 0x1, -R11.reuse ;  /* 0x000000012626b824 */ /* 0x100fe200078e0a0b */
[C---:B------:R-:W-:Y:S01]  /*2c30*/  ISETP.GT.U32.AND P3, PT, R11.reuse, R44, PT ;  /* 0x0000002c0b00720c */ /* 0x040fe20003f64070 */
[----:B------:R-:W-:Y:S02]  /*2c40*/  IMAD.MOV R10, RZ, RZ, -R10 ;  /* 0x000000ffff0a7224 */ /* 0x000fe400078e0a0a */
[--C-:B------:R-:W-:Y:S01]  /*2c50*/  @!P4 IMAD.IADD R218, R218, 0x1, -R11.reuse ;  /* 0x00000001dadac824 */ /* 0x100fe200078e0a0b */
[C---:B------:R-:W-:Y:S01]  /*2c60*/  ISETP.GT.U32.AND P4, PT, R11.reuse, R226, PT ;  /* 0x000000e20b00720c */ /* 0x040fe20003f84070 */
        /* <DEDUP_REMOVED lines=62> */
[C---:B------:R-:W-:Y:S01]  /*3050*/  IMAD R12, R11.reuse, R10, R24 ;  /* 0x0000000a0b0c7224 */ /* 0x040fe200078e0218 */
[----:B------:R-:W-:Y:S01]  /*3060*/  IABS R24, R91 ;  /* 0x0000005b00187213 */ /* 0x000fe20000000000 */
        /* <DEDUP_REMOVED lines=9> */
[----:B------:R-:W-:Y:S01]  /*3100*/  @!P2 IMAD.IADD R32, R32, 0x1, -R11 ;  /* 0x000000012020a824 */ /* 0x000fe200078e0a0b */
[----:B------:R-:W-:Y:S01]  /*3110*/  ISETP.GT.U32.AND P2, PT, R11, R248, PT ;  /* 0x000000f80b00720c */ /* 0x000fe20003f44070 */
[----:B------:R-:W-:Y:S02]  /*3120*/  IMAD.MOV R7, RZ, RZ, -R7 ;  /* 0x000000ffff077224 */ /* 0x000fe400078e0a07 */
[----:B------:R-:W-:-:S04]  /*3130*/  IMAD.HI.U32 R8, R9, R28, RZ ;  /* 0x0000001c09087227 */ /* 0x000fc800078e00ff */
[--C-:B------:R-:W-:Y:S01]  /*3140*/  @!P0 IMAD.IADD R246, R246, 0x1, -R11.reuse ;  /* 0x00000001f6f68824 */ /* 0x100fe200078e0a0b */
[C---:B------:R-:W-:Y:S01]  /*3150*/  ISETP.GT.U32.AND P0, PT, R11.reuse, R12, PT ;  /* 0x0000000c0b00720c */ /* 0x040fe20003f04070 */
[C---:B------:R-:W-:Y:S01]  /*3160*/  IMAD R7, R11.reuse, R7, R24 ;  /* 0x000000070b077224 */ /* 0x040fe200078e0218 */
[----:B------:R-:W-:Y:S01]  /*3170*/  IABS R24, R23 ;  /* 0x0000001700187213 */ /* 0x000fe20000000000 */
        /* <DEDUP_REMOVED lines=9> */
[----:B------:R-:W-:Y:S02]  /*3210*/  IMAD R28, R11, R8, R28 ;  /* 0x000000080b1c7224 */ /* 0x000fe400078e021c */
[----:B------:R-:W-:-:S04]  /*3220*/  IMAD.HI.U32 R15, R9, R62, RZ ;  /* 0x0000003e090f7227 */ /* 0x000fc800078e00ff */
[----:B------:R-:W-:-:S04]  /*3230*/  IMAD.HI.U32 R8, R9, R24, RZ ;  /* 0x0000001809087227 */ /* 0x000fc800078e00ff */
[--C-:B------:R-:W-:Y:S01]  /*3240*/  @!P6 IMAD.IADD R20, R20, 0x1, -R11.reuse ;  /* 0x000000011414e824 */ /* 0x100fe200078e0a0b */
[C---:B------:R-:W-:Y:S01]  /*3250*/  ISETP.GT.U32.AND P6, PT, R11.reuse, R252, PT ;  /* 0x000000fc0b00720c */ /* 0x040fe20003fc4070 */
[----:B------:R-:W-:Y:S01]  /*3260*/  @!P2 IMAD.IADD R248, R248, 0x1, -R11 ;  /* 0x00000001f8f8a824 */ /* 0x000fe200078e0a0b */
[C---:B------:R-:W-:Y:S01]  /*3270*/  ISETP.GT.U32.AND P2, PT, R11.reuse, R7, PT ;  /* 0x000000070b00720c */ /* 0x040fe20003f44070 */
[----:B------:R-:W-:Y:S02]  /*3280*/  IMAD.MOV R10, RZ, RZ, -R10 ;  /* 0x000000ffff0a7224 */ /* 0x000fe400078e0a0a */
[----:B------:R-:W-:Y:S02]  /*3290*/  IMAD.MOV R15, RZ, RZ, -R15 ;  /* 0x000000ffff0f7224 */ /* 0x000fe400078e0a0f */
[----:B------:R-:W-:Y:S02]  /*32a0*/  IMAD.MOV R8, RZ, RZ, -R8 ;  /* 0x000000ffff087224 */ /* 0x000fe400078e0a08 */
[----:B------:R-:W-:Y:S01]  /*32b0*/  @!P0 IMAD.IADD R12, R12, 0x1, -R11 ;  /* 0x000000010c0c8824 */ /* 0x000fe200078e0a0b */
[C---:B------:R-:W-:Y:S01]  /*32c0*/  ISETP.GT.U32.AND P0, PT, R11.reuse, R248, PT ;  /* 0x000000f80b00720c */ /* 0x040fe20003f04070 */
[----:B------:R-:W-:-:S02]  /*32d0*/  IMAD R10, R11, R10, R26 ;  /* 0x0000000a0b0a7224 */ /* 0x000fc400078e021a */
[C---:B------:R-:W-:Y:S01]  /*32e0*/  IMAD R26, R11.reuse, R15, R62 ;  /* 0x0000000f0b1a7224 */ /* 0x040fe200078e023e */
[----:B------:R-:W-:Y:S01]  /*32f0*/  CS2R R62, SRZ ;  /* 0x00000000003e7805 */ /* 0x000fe2000001ff00 */
[C---:B------:R-:W-:Y:S01]  /*3300*/  IMAD R8, R11.reuse, R8, R24 ;  /* 0x000000080b087224 */ /* 0x040fe200078e0218 */
[----:B------:R-:W-:Y:S01]  /*3310*/  IABS R24, R21 ;  /* 0x0000001500187213 */ /* 0x000fe20000000000 */
        /* <DEDUP_REMOVED lines=9> */
[----:B------:R-:W-:Y:S02]  /*33b0*/  @!P6 IMAD.IADD R252, R252, 0x1, -R11 ;  /* 0x00000001fcfce824 */ /* 0x000fe400078e0a0b */
[----:B------:R-:W-:Y:S02]  /*33c0*/  IMAD.MOV R9, RZ, RZ, -R9 ;  /* 0x000000ffff097224 */ /* 0x000fe400078e0a09 */
[--C-:B------:R-:W-:Y:S01]  /*33d0*/  @!P0 IMAD.IADD R248, R248, 0x1, -R11.reuse ;  /* 0x00000001f8f88824 */ /* 0x100fe200078e0a0b */
[C---:B------:R-:W-:Y:S01]  /*33e0*/  ISETP.GT.U32.AND P0, PT, R11.reuse, R252, PT ;  /* 0x000000fc0b00720c */ /* 0x040fe20003f04070 */
[C---:B------:R-:W-:Y:S01]  /*33f0*/  IMAD R24, R11.reuse, R9, R24 ;  /* 0x000000090b187224 */ /* 0x040fe200078e0218 */
[----:B------:R-:W-:Y:S01]  /*3400*/  SHF.R.S32.HI R9, RZ, 0x1f, R2 ;  /* 0x0000001fff097819 */ /* 0x000fe20000011402 */
[--C-:B------:R-:W-:Y:S01]  /*3410*/  @!P1 IMAD.IADD R18, R18, 0x1, -R11.reuse ;  /* 0x0000000112129824 */ /* 0x100fe200078e0a0b */
[C---:B------:R-:W-:Y:S01]  /*3420*/  ISETP.GT.U32.AND P1, PT, R11.reuse, R30, PT ;  /* 0x0000001e0b00720c */ /* 0x040fe20003f24070 */
[--C-:B------:R-:W-:Y:S01]  /*3430*/  @!P3 IMAD.IADD R28, R28, 0x1, -R11.reuse ;  /* 0x000000011c1cb824 */ /* 0x100fe200078e0a0b */
[----:B------:R-:W-:Y:S01]  /*3440*/  ISETP.GT.U32.AND P3, PT, R11, R8, PT ;  /* 0x000000080b00720c */ /* 0x000fe20003f64070 */
        /* <DEDUP_REMOVED lines=8> */
[----:B------:R-:W-:Y:S01]  /*34d0*/  IMAD.SHL.U32 R158, R158, 0x100, RZ ;  /* 0x000001009e9e7824 */ /* 0x000fe200078e00ff */
        /* <DEDUP_REMOVED lines=11> */
[--C-:B------:R-:W-:Y:S01]  /*3590*/  @!P0 IMAD.IADD R10, R10, 0x1, -R11.reuse ;  /* 0x000000010a0a8824 */ /* 0x100fe200078e0a0b */
[----:B------:R-:W-:Y:S01]  /*35a0*/  ISETP.GE.AND P0, PT, R235, RZ, PT ;  /* 0x000000ffeb00720c */ /* 0x000fe20003f06270 */
[--C-:B------:R-:W-:Y:S01]  /*35b0*/  @!P6 IMAD.IADD R18, R18, 0x1, -R11.reuse ;  /* 0x000000011212e824 */ /* 0x100fe200078e0a0b */
[----:B------:R-:W-:Y:S01]  /*35c0*/  ISETP.GE.AND P6, PT, R239, RZ, PT ;  /* 0x000000ffef00720c */ /* 0x000fe20003fc6270 */
[--C-:B------:R-:W-:Y:S01]  /*35d0*/  @!P1 IMAD.IADD R16, R16, 0x1, -R11.reuse ;  /* 0x0000000110109824 */ /* 0x100fe200078e0a0b */
[----:B------:R-:W-:Y:S01]  /*35e0*/  ISETP.GT.U32.AND P1, PT, R11, R12, PT ;  /* 0x0000000c0b00720c */ /* 0x000fe20003f24070 */
[--C-:B------:R-:W-:Y:S01]  /*35f0*/  @!P3 IMAD.IADD R7, R7, 0x1, -R11.reuse ;  /* 0x000000010707b824 */ /* 0x100fe200078e0a0b */
[----:B------:R-:W-:Y:S01]  /*3600*/  ISETP.NE.AND P3, PT, R4, RZ, PT ;  /* 0x000000ff0400720c */ /* 0x000fe20003f65270 */
[--C-:B------:R-:W-:Y:S01]  /*3610*/  @!P2 IMAD.IADD R30, R30, 0x1, -R11.reuse ;  /* 0x000000011e1ea824 */ /* 0x100fe200078e0a0b */
[----:B------:R-:W-:Y:S01]  /*3620*/  ISETP.GT.U32.AND P2, PT, R11, R24, PT ;  /* 0x000000180b00720c */ /* 0x000fe20003f44070 */
[--C-:B------:R-:W-:Y:S01]  /*3630*/  @!P4 IMAD.IADD R28, R28, 0x1, -R11.reuse ;  /* 0x000000011c1cc824 */ /* 0x100fe200078e0a0b */
[----:B------:R-:W-:Y:S01]  /*3640*/  ISETP.GE.AND P4, PT, R237, RZ, PT ;  /* 0x000000ffed00720c */ /* 0x000fe20003f86270 */
[--C-:B------:R-:W-:Y:S01]  /*3650*/  @!P5 IMAD.IADD R8, R8, 0x1, -R11.reuse ;  /* 0x000000010808d824 */ /* 0x100fe200078e0a0b */
[----:B------:R-:W-:Y:S01]  /*3660*/  ISETP.GE.AND P5, PT, R233, RZ, PT ;  /* 0x000000ffe900720c */ /* 0x000fe20003fa6270 */
[----:B------:R-:W-:Y:S01]  /*3670*/  @!P0 IMAD.MOV R192, RZ, RZ, -R192 ;  /* 0x000000ffffc08224 */ /* 0x000fe200078e0ac0 */
[----:B------:R-:W-:Y:S01]  /*3680*/  ISETP.GE.AND P0, PT, R227, RZ, PT ;  /* 0x000000ffe300720c */ /* 0x000fe20003f06270 */
[----:B------:R-:W-:Y:S01]  /*3690*/  @!P6 IMAD.MOV R6, RZ, RZ, -R6 ;  /* 0x000000ffff06e224 */ /* 0x000fe200078e0a06 */
[----:B------:R-:W-:Y:S01]  /*36a0*/  ISETP.GE.AND P6, PT, R19, RZ, PT ;  /* 0x000000ff1300720c */ /* 0x000fe20003fc6270 */
[----:B------:R-:W-:Y:S01]  /*36b0*/  @!P1 IMAD.IADD R12, R12, 0x1, -R11 ;  /* 0x000000010c0c9824 */ /* 0x000fe200078e0a0b */
[----:B------:R-:W-:-:S02]  /*36c0*/  ISETP.GT.U32.AND P1, PT, R11, R26, PT ;  /* 0x0000001a0b00720c */ /* 0x000fc40003f24070 */
[----:B------:R-:W-:Y:S01]  /*36d0*/  @!P3 LOP3.LUT R6, RZ, R4, RZ, 0x33, !PT ;  /* 0x00000004ff06b212 */ /* 0x000fe200078e33ff */
[----:B------:R-:W-:Y:S01]  /*36e0*/  @!P2 IMAD.IADD R24, R24, 0x1, -R11 ;  /* 0x000000011818a824 */ /* 0x000fe200078e0a0b */
[----:B------:R-:W-:Y:S01]  /*36f0*/  ISETP.GE.AND P3, PT, R229, RZ, PT ;  /* 0x000000ffe500720c */ /* 0x000fe20003f66270 */
[----:B------:R-:W-:Y:S01]  /*3700*/  @!P4 IMAD.MOV R194, RZ, RZ, -R194 ;  /* 0x000000ffffc2c224 */ /* 0x000fe200078e0ac2 */
[----:B------:R-:W-:Y:S01]  /*3710*/  ISETP.GE.AND P2, PT, R231, RZ, PT ;  /* 0x000000ffe700720c */ /* 0x000fe20003f46270 */
[----:B------:R-:W-:Y:S01]  /*3720*/  @!P5 IMAD.MOV R198, RZ, RZ, -R198 ;  /* 0x000000ffffc6d224 */ /* 0x000fe200078e0ac6 */
[----:B------:R-:W-:Y:S01]  /*3730*/  ISETP.GE.AND P4, PT, R228, RZ, PT ;  /* 0x000000ffe400720c */ /* 0x000fe20003f86270 */
[----:B------:R-:W-:Y:S01]  /*3740*/  @!P0 IMAD.MOV R200, RZ, RZ, -R200 ;  /* 0x000000ffffc88224 */ /* 0x000fe200078e0ac8 */
[----:B------:R-:W-:Y:S01]  /*3750*/  ISETP.GE.AND P5, PT, R225, RZ, PT ;  /* 0x000000ffe100720c */ /* 0x000fe20003fa6270 */
[----:B------:R-:W-:Y:S01]  /*3760*/  IMAD.MOV.U32 R4, RZ, RZ, R7 ;  /* 0x000000ffff047224 */ /* 0x000fe200078e0007 */
[----:B------:R-:W-:Y:S01]  /*3770*/  ISETP.GE.AND P0, PT, R217, RZ, PT ;  /* 0x000000ffd900720c */ /* 0x000fe20003f06270 */
[----:B------:R-:W-:Y:S01]  /*3780*/  @!P1 IMAD.IADD R26, R26, 0x1, -R11 ;  /* 0x000000011a1a9824 */ /* 0x000fe200078e0a0b */
[----:B------:R-:W-:Y:S01]  /*3790*/  ISETP.NE.AND P1, PT, R5, RZ, PT ;  /* 0x000000ff0500720c */ /* 0x000fe20003f25270 */
[----:B------:R-:W-:Y:S01]  /*37a0*/  IMAD R6, R6, UR4, RZ ;  /* 0x0000000406067c24 */ /* 0x000fe2000f8e02ff */
[----:B------:R-:W-:Y:S01]  /*37b0*/  LOP3.LUT R5, RZ, R5, RZ, 0x33, !PT ;  /* 0x00000005ff057212 */ /* 0x000fe200078e33ff */
[----:B------:R-:W-:Y:S01]  /*37c0*/  @!P3 IMAD.MOV R50, RZ, RZ, -R50 ;  /* 0x000000ffff32b224 */ /* 0x000fe200078e0a32 */
[----:B------:R-:W-:Y:S01]  /*37d0*/  ISETP.GE.AND P3, PT, R221, RZ, PT ;  /* 0x000000ffdd00720c */ /* 0x000fe20003f66270 */
        /* <DEDUP_REMOVED lines=8> */
[----:B------:R-:W-:Y:S01]  /*3860*/  ULDC UR4, c[0x0][0x240] ;  /* 0x0000900000047ab9 */ /* 0x000fe20000000800 */
[C---:B------:R-:W-:Y:S01]  /*3870*/  SEL R198, R5.reuse, R198, !P1 ;  /* 0x000000c605c67207 */ /* 0x040fe20004800000 */
[----:B------:R-:W-:Y:S01]  /*3880*/  @!P6 IMAD.MOV R196, RZ, RZ, -R196 ;  /* 0x000000ffffc4e224 */ /* 0x000fe200078e0ac4 */
[----:B------:R-:W-:Y:S01]  /*3890*/  SEL R190, R5, R190, !P1 ;  /* 0x000000be05be7207 */ /* 0x000fe20004800000 */
        /* <DEDUP_REMOVED lines=10> */
[----:B------:R-:W-:Y:S01]  /*3940*/  IMAD R198, R198, UR4, RZ ;  /* 0x00000004c6c67c24 */ /* 0x000fe2000f8e02ff */
[C---:B------:R-:W-:Y:S01]  /*3950*/  SEL R184, R5.reuse, R184, !P1 ;  /* 0x000000b805b87207 */ /* 0x040fe20004800000 */
[----:B------:R-:W-:Y:S01]  /*3960*/  IMAD R190, R190, UR4, RZ ;  /* 0x00000004bebe7c24 */ /* 0x000fe2000f8e02ff */
        /* <DEDUP_REMOVED lines=12> */
[C---:B0-----:R-:W-:Y:S01]  /*3a30*/  SEL R199, R5.reuse, R50, !P1 ;  /* 0x0000003205c77207 */ /* 0x041fe20004800000 */
        /* <DEDUP_REMOVED lines=13> */
[----:B------:R-:W-:Y:S01]  /*3b10*/  SEL R188, R5, R188, !P1 ;  /* 0x000000bc05bc7207 */ /* 0x000fe20004800000 */
        /* <DEDUP_REMOVED lines=95> */
[C---:B------:R-:W-:Y:S01]  /*4110*/  LEA R229, P0, R6.reuse, UR6, 0x1 ;  /* 0x0000000606e57c11 */ /* 0x040fe2000f8008ff */
[----:B------:R-:W-:Y:S01]  /*4120*/  IMAD R207, R207, UR4, RZ ;  /* 0x00000004cfcf7c24 */ /* 0x000fe2000f8e02ff */
[----:B------:R-:W-:Y:S01]  /*4130*/  SEL R210, R5, R210, !P1 ;  /* 0x000000d205d27207 */ /* 0x000fe20004800000 */
[----:B------:R-:W-:Y:S01]  /*4140*/  IMAD R209, R209, UR4, RZ ;  /* 0x00000004d1d17c24 */ /* 0x000fe2000f8e02ff */
[----:B------:R-:W-:Y:S01]  /*4150*/  LEA.HI.X.SX32 R228, R6, UR7, 0x1, P0 ;  /* 0x0000000706e47c11 */ /* 0x000fe200080f0eff */
[----:B------:R-:W-:Y:S01]  /*4160*/  @!P3 IMAD.MOV R10, RZ, RZ, -R10 ;  /* 0x000000ffff0ab224 */ /* 0x000fe200078e0a0a */
[C---:B------:R-:W-:Y:S01]  /*4170*/  LEA R6, P3, R198.reuse, UR10, 0x1 ;  /* 0x0000000ac6067c11 */ /* 0x040fe2000f8608ff */
[----:B------:R-:W-:Y:S01]  /*4180*/  @!P2 IMAD.MOV R28, RZ, RZ, -R28 ;  /* 0x000000ffff1ca224 */ /* 0x000fe200078e0a1c */
[C---:B------:R-:W-:Y:S01]  /*4190*/  SEL R212, R5.reuse, R212, !P1 ;  /* 0x000000d405d47207 */ /* 0x040fe20004800000 */
[----:B------:R-:W-:Y:S01]  /*41a0*/  @!P4 IMAD.MOV R26, RZ, RZ, -R26 ;  /* 0x000000ffff1ac224 */ /* 0x000fe200078e0a1a */
[----:B------:R-:W-:Y:S01]  /*41b0*/  LEA.HI.X.SX32 R198, R198, UR11, 0x1, P3 ;  /* 0x0000000bc6c67c11 */ /* 0x000fe200098f0eff */
[----:B------:R-:W-:Y:S01]  /*41c0*/  @!P5 IMAD.MOV R24, RZ, RZ, -R24 ;  /* 0x000000ffff18d224 */ /* 0x000fe200078e0a18 */
[C---:B------:R-:W-:Y:S01]  /*41d0*/  SEL R214, R5.reuse, R214, !P1 ;  /* 0x000000d605d67207 */ /* 0x040fe20004800000 */
[----:B------:R-:W-:Y:S01]  /*41e0*/  IMAD R210, R210, UR4, RZ ;  /* 0x00000004d2d27c24 */ /* 0x000fe2000f8e02ff */
        /* <DEDUP_REMOVED lines=12> */
[----:B------:R-:W-:Y:S01]  /*42b0*/  SEL R225, R5, R44, !P1 ;  /* 0x0000002c05e17207 */ /* 0x000fe20004800000 */
        /* <DEDUP_REMOVED lines=69> */
[----:B------:R-:W-:Y:S01]  /*4710*/  LEA R7, P2, R190, UR10, 0x1 ;  /* 0x0000000abe077c11 */ /* 0x000fe2000f8408ff */
[----:B------:R-:W-:Y:S01]  /*4720*/  IMAD R24, R24, UR4, RZ ;  /* 0x0000000418187c24 */ /* 0x000fe2000f8e02ff */
[----:B------:R-:W-:Y:S01]  /*4730*/  LEA R13, P3, R184, UR10, 0x1 ;  /* 0x0000000ab80d7c11 */ /* 0x000fe2000f8608ff */
[----:B------:R-:W-:Y:S01]  /*4740*/  IMAD R196, R196, UR4, RZ ;  /* 0x00000004c4c47c24 */ /* 0x000fe2000f8e02ff */
[----:B------:R-:W-:Y:S01]  /*4750*/  LEA R8, P1, R199, UR10, 0x1 ;  /* 0x0000000ac7087c11 */ /* 0x000fe2000f8208ff */
[----:B------:R-:W-:Y:S01]  /*4760*/  ULDC UR6, c[0x0][0x23c] ;  /* 0x00008f0000067ab9 */ /* 0x000fe20000000800 */
[----:B------:R-:W-:Y:S01]  /*4770*/  LEA.HI.X.SX32 R190, R190, UR11, 0x1, P2 ;  /* 0x0000000bbebe7c11 */ /* 0x000fe200090f0eff */
[----:B------:R-:W-:Y:S01]  /*4780*/  UMOV UR4, URZ ;  /* 0x0000003f00047c82 */ /* 0x000fe20008000000 */
[----:B------:R-:W-:-:S02]  /*4790*/  LEA.HI.X.SX32 R184, R184, UR11, 0x1, P3 ;  /* 0x0000000bb8b87c11 */ /* 0x000fc400098f0eff */
[----:B------:R-:W-:Y:S02]  /*47a0*/  CS2R R32, SRZ ;  /* 0x0000000000207805 */ /* 0x000fe4000001ff00 */
[----:B------:R-:W-:Y:S02]  /*47b0*/  LEA.HI R2, R9, R2, RZ, 0x7 ;  /* 0x0000000209027211 */ /* 0x000fe400078f38ff */
[----:B------:R-:W-:Y:S02]  /*47c0*/  CS2R R34, SRZ ;  /* 0x0000000000227805 */ /* 0x000fe4000001ff00 */
[----:B------:R-:W-:Y:S02]  /*47d0*/  LEA R14, P2, R202, UR10, 0x1 ;  /* 0x0000000aca0e7c11 */ /* 0x000fe4000f8408ff */
[----:B------:R-:W-:Y:S02]  /*47e0*/  CS2R R36, SRZ ;  /* 0x0000000000247805 */ /* 0x000fe4000001ff00 */
[----:B------:R-:W-:-:S02]  /*47f0*/  LEA.HI.X.SX32 R199, R199, UR11, 0x1, P1 ;  /* 0x0000000bc7c77c11 */ /* 0x000fc400088f0eff */
[----:B------:R-:W-:Y:S02]  /*4800*/  CS2R R38, SRZ ;  /* 0x0000000000267805 */ /* 0x000fe4000001ff00 */
[----:B------:R-:W-:Y:S02]  /*4810*/  LEA R20, P3, R205, UR10, 0x1 ;  /* 0x0000000acd147c11 */ /* 0x000fe4000f8608ff */
[----:B------:R-:W-:Y:S02]  /*4820*/  CS2R R40, SRZ ;  /* 0x0000000000287805 */ /* 0x000fe4000001ff00 */
[----:B------:R-:W-:Y:S02]  /*4830*/  LEA R9, P0, R188, UR10, 0x1 ;  /* 0x0000000abc097c11 */ /* 0x000fe4000f8008ff */
[----:B------:R-:W-:Y:S02]  /*4840*/  CS2R R42, SRZ ;  /* 0x00000000002a7805 */ /* 0x000fe4000001ff00 */
[----:B------:R-:W-:-:S02]  /*4850*/  LEA R15, P1, R182, UR10, 0x1 ;  /* 0x0000000ab60f7c11 */ /* 0x000fc4000f8208ff */
[----:B------:R-:W-:Y:S02]  /*4860*/  CS2R R44, SRZ ;  /* 0x00000000002c7805 */ /* 0x000fe4000001ff00 */
[----:B------:R-:W-:Y:S02]  /*4870*/  LEA R4, P6, R194, UR10, 0x1 ;  /* 0x0000000ac2047c11 */ /* 0x000fe4000f8c08ff */
[----:B------:R-:W-:Y:S02]  /*4880*/  CS2R R46, SRZ ;  /* 0x00000000002e7805 */ /* 0x000fe4000001ff00 */
[----:B------:R-:W-:Y:S02]  /*4890*/  LEA R10, P4, R200, UR10, 0x1 ;  /* 0x0000000ac80a7c11 */ /* 0x000fe4000f8808ff */
[----:B------:R-:W-:Y:S02]  /*48a0*/  CS2R R48, SRZ ;  /* 0x0000000000307805 */ /* 0x000fe4000001ff00 */
[----:B------:R-:W-:-:S02]  /*48b0*/  LEA R5, P5, R192, UR10, 0x1 ;  /* 0x0000000ac0057c11 */ /* 0x000fc4000f8a08ff */
[----:B------:R-:W-:Y:S02]  /*48c0*/  CS2R R50, SRZ ;  /* 0x0000000000327805 */ /* 0x000fe4000001ff00 */
[----:B------:R-:W-:Y:S02]  /*48d0*/  LEA.HI.X.SX32 R202, R202, UR11, 0x1, P2 ;  /* 0x0000000bcaca7c11 */ /* 0x000fe400090f0eff */
[----:B------:R-:W-:Y:S02]  /*48e0*/  CS2R R52, SRZ ;  /* 0x0000000000347805 */ /* 0x000fe4000001ff00 */
[----:B------:R-:W-:Y:S02]  /*48f0*/  LEA.HI.X.SX32 R205, R205, UR11, 0x1, P3 ;  /* 0x0000000bcdcd7c11 */ /* 0x000fe400098f0eff */
[----:B------:R-:W-:Y:S02]  /*4900*/  CS2R R54, SRZ ;  /* 0x0000000000367805 */ /* 0x000fe4000001ff00 */
[----:B------:R-:W-:-:S02]  /*4910*/  LEA.HI.X.SX32 R188, R188, UR11, 0x1, P0 ;  /* 0x0000000bbcbc7c11 */ /* 0x000fc400080f0eff */
[----:B------:R-:W-:Y:S02]  /*4920*/  CS2R R56, SRZ ;  /* 0x0000000000387805 */ /* 0x000fe4000001ff00 */
[----:B------:R-:W-:Y:S02]  /*4930*/  LEA R21, P2, R206, UR10, 0x1 ;  /* 0x0000000ace157c11 */ /* 0x000fe4000f8408ff */
[----:B------:R-:W-:Y:S02]  /*4940*/  CS2R R58, SRZ ;  /* 0x00000000003a7805 */ /* 0x000fe4000001ff00 */
[----:B------:R-:W-:Y:S02]  /*4950*/  LEA.HI.X.SX32 R182, R182, UR11, 0x1, P1 ;  /* 0x0000000bb6b67c11 */ /* 0x000fe400088f0eff */
[----:B------:R-:W-:Y:S02]  /*4960*/  CS2R R60, SRZ ;  /* 0x00000000003c7805 */ /* 0x000fe4000001ff00 */
[----:B------:R-:W-:-:S02]  /*4970*/  LEA R91, P3, R216, UR10, 0x1 ;  /* 0x0000000ad85b7c11 */ /* 0x000fc4000f8608ff */
[----:B------:R-:W-:Y:S02]  /*4980*/  LEA.HI.X.SX32 R194, R194, UR11, 0x1, P6 ;  /* 0x0000000bc2c27c11 */ /* 0x000fe4000b0f0eff */
[----:B------:R-:W-:Y:S02]  /*4990*/  LEA R16, P0, R203, UR10, 0x1 ;  /* 0x0000000acb107c11 */ /* 0x000fe4000f8008ff */
[----:B------:R-:W-:Y:S02]  /*49a0*/  LEA.HI.X.SX32 R200, R200, UR11, 0x1, P4 ;  /* 0x0000000bc8c87c11 */ /* 0x000fe4000a0f0eff */
[----:B------:R-:W-:Y:S02]  /*49b0*/  LEA R22, P1, R207, UR10, 0x1 ;  /* 0x0000000acf167c11 */ /* 0x000fe4000f8208ff */
[----:B------:R-:W-:Y:S02]  /*49c0*/  LEA R11, P6, R186, UR10, 0x1 ;  /* 0x0000000aba0b7c11 */ /* 0x000fe4000f8c08ff */
[----:B------:R-:W-:-:S02]  /*49d0*/  LEA.HI.X.SX32 R192, R192, UR11, 0x1, P5 ;  /* 0x0000000bc0c07c11 */ /* 0x000fc4000a8f0eff */
[----:B------:R-:W-:Y:S02]  /*49e0*/  LEA R17, P4, R180, UR10, 0x1 ;  /* 0x0000000ab4117c11 */ /* 0x000fe4000f8808ff */
[----:B------:R-:W-:Y:S02]  /*49f0*/  LEA R12, P5, R201, UR10, 0x1 ;  /* 0x0000000ac90c7c11 */ /* 0x000fe4000f8a08ff */
[----:B------:R-:W-:Y:S02]  /*4a00*/  LEA.HI.X.SX32 R206, R206, UR11, 0x1, P2 ;  /* 0x0000000bcece7c11 */ /* 0x000fe400090f0eff */
[----:B------:R-:W-:Y:S02]  /*4a10*/  LEA.HI.X.SX32 R216, R216, UR11, 0x1, P3 ;  /* 0x0000000bd8d87c11 */ /* 0x000fe400098f0eff */
[----:B------:R-:W-:Y:S02]  /*4a20*/  LEA.HI.X.SX32 R203, R203, UR11, 0x1, P0 ;  /* 0x0000000bcbcb7c11 */ /* 0x000fe400080f0eff */
[----:B------:R-:W-:-:S02]  /*4a30*/  LEA R92, P2, R218, UR10, 0x1 ;  /* 0x0000000ada5c7c11 */ /* 0x000fc4000f8408ff */
[----:B------:R-:W-:Y:S02]  /*4a40*/  LEA.HI.X.SX32 R207, R207, UR11, 0x1, P1 ;  /* 0x0000000bcfcf7c11 */ /* 0x000fe400088f0eff */
[----:B------:R-:W-:Y:S02]  /*4a50*/  LEA R159, P3, R226, UR10, 0x1 ;  /* 0x0000000ae29f7c11 */ /* 0x000fe4000f8608ff */
[----:B------:R-:W-:Y:S02]  /*4a60*/  LEA.HI.X.SX32 R186, R186, UR11, 0x1, P6 ;  /* 0x0000000bbaba7c11 */ /* 0x000fe4000b0f0eff */
[----:B------:R-:W-:Y:S01]  /*4a70*/  LEA R23, P0, R209, UR10, 0x1 ;  /* 0x0000000ad1177c11 */ /* 0x000fe2000f8008ff */
[----:B------:R0:W-:Y:S01]  /*4a80*/  STL [R1+0x20], R159 ;  /* 0x0000209f01007387 */ /* 0x0001e20000100800 */
[----:B------:R-:W-:Y:S02]  /*4a90*/  LEA.HI.X.SX32 R180, R180, UR11, 0x1, P4 ;  /* 0x0000000bb4b47c11 */ /* 0x000fe4000a0f0eff */
[----:B------:R-:W-:-:S02]  /*4aa0*/  LEA R93, P1, R220, UR10, 0x1 ;  /* 0x0000000adc5d7c11 */ /* 0x000fc4000f8208ff */
[----:B------:R-:W-:Y:S02]  /*4ab0*/  LEA R18, P6, R208, UR10, 0x1 ;  /* 0x0000000ad0127c11 */ /* 0x000fe4000f8c08ff */
[----:B------:R-:W-:Y:S02]  /*4ac0*/  LEA.HI.X.SX32 R201, R201, UR11, 0x1, P5 ;  /* 0x0000000bc9c97c11 */ /* 0x000fe4000a8f0eff */
[----:B------:R-:W-:Y:S02]  /*4ad0*/  LEA R88, P4, R210, UR10, 0x1 ;  /* 0x0000000ad2587c11 */ /* 0x000fe4000f8808ff */
[----:B------:R-:W-:Y:S02]  /*4ae0*/  LEA R19, P5, R204, UR10, 0x1 ;  /* 0x0000000acc137c11 */ /* 0x000fe4000f8a08ff */
[----:B------:R-:W-:Y:S02]  /*4af0*/  LEA.HI.X.SX32 R218, R218, UR11, 0x1, P2 ;  /* 0x0000000bdada7c11 */ /* 0x000fe400090f0eff */
[----:B------:R-:W-:-:S02]  /*4b00*/  LEA.HI.X.SX32 R209, R209, UR11, 0x1, P0 ;  /* 0x0000000bd1d17c11 */ /* 0x000fc400080f0eff */
[----:B------:R-:W-:Y:S02]  /*4b10*/  LEA R160, P2, R227, UR10, 0x1 ;  /* 0x0000000ae3a07c11 */ /* 0x000fe4000f8408ff */
[----:B------:R-:W-:Y:S02]  /*4b20*/  LEA.HI.X.SX32 R220, R220, UR11, 0x1, P1 ;  /* 0x0000000bdcdc7c11 */ /* 0x000fe400088f0eff */
[----:B------:R-:W-:Y:S01]  /*4b30*/  LEA.HI.X.SX32 R208, R208, UR11, 0x1, P6 ;  /* 0x0000000bd0d07c11 */ /* 0x000fe2000b0f0eff */
[----:B------:R1:W-:Y:S01]  /*4b40*/  STL [R1+0x24], R160 ;  /* 0x000024a001007387 */ /* 0x0003e20000100800 */
[----:B------:R-:W-:Y:S02]  /*4b50*/  LEA R96, P0, R222, UR10, 0x1 ;  /* 0x0000000ade607c11 */ /* 0x000fe4000f8008ff */
[----:B------:R-:W-:Y:S02]  /*4b60*/  LEA.HI.X.SX32 R210, R210, UR11, 0x1, P4 ;  /* 0x0000000bd2d27c11 */ /* 0x000fe4000a0f0eff */
[----:B0-----:R-:W-:-:S02]  /*4b70*/  LEA R159, P1, R230, UR10, 0x1 ;  /* 0x0000000ae69f7c11 */ /* 0x001fc4000f8208ff */
[----:B------:R-:W-:Y:S02]  /*4b80*/  LEA R89, P6, R212, UR10, 0x1 ;  /* 0x0000000ad4597c11 */ /* 0x000fe4000f8c08ff */
[----:B------:R-:W-:Y:S01]  /*4b90*/  LEA.HI.X.SX32 R204, R204, UR11, 0x1, P5 ;  /* 0x0000000bcccc7c11 */ /* 0x000fe2000a8f0eff */
[----:B------:R0:W-:Y:S01]  /*4ba0*/  STL [R1+0x28], R159 ;  /* 0x0000289f01007387 */ /* 0x0001e20000100800 */
[----:B------:R-:W-:Y:S02]  /*4bb0*/  LEA R98, P4, R223, UR10, 0x1 ;  /* 0x0000000adf627c11 */ /* 0x000fe4000f8808ff */
[----:B------:R-:W-:Y:S02]  /*4bc0*/  LEA R90, P5, R214, UR10, 0x1 ;  /* 0x0000000ad65a7c11 */ /* 0x000fe4000f8a08ff */
[----:B------:R-:W-:Y:S02]  /*4bd0*/  LEA.HI.X.SX32 R222, R222, UR11, 0x1, P0 ;  /* 0x0000000bdede7c11 */ /* 0x000fe400080f0eff */
[----:B------:R-:W-:-:S02]  /*4be0*/  LEA.HI.X.SX32 R212, R212, UR11, 0x1, P6 ;  /* 0x0000000bd4d47c11 */ /* 0x000fc4000b0f0eff */
[----:B-1----:R-:W-:Y:S02]  /*4bf0*/  LEA R160, P0, R231, UR10, 0x1 ;  /* 0x0000000ae7a07c11 */ /* 0x002fe4000f8008ff */
[----:B------:R-:W-:Y:S02]  /*4c00*/  LEA.HI.X.SX32 R223, R223, UR11, 0x1, P4 ;  /* 0x0000000bdfdf7c11 */ /* 0x000fe4000a0f0eff */
[----:B------:R-:W-:Y:S01]  /*4c10*/  LEA R100, P6, R224, UR10, 0x1 ;  /* 0x0000000ae0647c11 */ /* 0x000fe2000f8c08ff */
[----:B------:R1:W-:Y:S01]  /*4c20*/  STL [R1+0x2c], R160 ;  /* 0x00002ca001007387 */ /* 0x0003e20000100800 */
[----:B------:R-:W-:Y:S02]  /*4c30*/  LEA.HI.X.SX32 R214, R214, UR11, 0x1, P5 ;  /* 0x0000000bd6d67c11 */ /* 0x000fe4000a8f0eff */
[----:B0-----:R-:W-:Y:S02]  /*4c40*/  LEA R159, P4, R232, UR10, 0x1 ;  /* 0x0000000ae89f7c11 */ /* 0x001fe4000f8808ff */
[----:B------:R-:W-:-:S02]  /*4c50*/  LEA R102, P5, R225, UR10, 0x1 ;  /* 0x0000000ae1667c11 */ /* 0x000fc4000f8a08ff */
[----:B------:R-:W-:Y:S01]  /*4c60*/  LEA.HI.X.SX32 R224, R224, UR11, 0x1, P6 ;  /* 0x0000000be0e07c11 */ /* 0x000fe2000b0f0eff */
[----:B------:R0:W-:Y:S01]  /*4c70*/  STL [R1+0x30], R159 ;  /* 0x0000309f01007387 */ /* 0x0001e20000100800 */
[----:B------:R-:W-:Y:S02]  /*4c80*/  LEA.HI.X.SX32 R225, R225, UR11, 0x1, P5 ;  /* 0x0000000be1e17c11 */ /* 0x000fe4000a8f0eff */
[----:B-1----:R-:W-:Y:S02]  /*4c90*/  LEA R160, P6, R233, UR10, 0x1 ;  /* 0x0000000ae9a07c11 */ /* 0x002fe4000f8c08ff */
[----:B------:R-:W-:Y:S02]  /*4ca0*/  LEA.HI.X.SX32 R226, R226, UR11, 0x1, P3 ;  /* 0x0000000be2e27c11 */ /* 0x000fe400098f0eff */
[----:B------:R-:W-:Y:S01]  /*4cb0*/  LEA.HI.X.SX32 R227, R227, UR11, 0x1, P2 ;  /* 0x0000000be3e37c11 */ /* 0x000fe200090f0eff */
[----:B------:R1:W-:Y:S01]  /*4cc0*/  STL [R1+0x34], R160 ;  /* 0x000034a001007387 */ /* 0x0003e20000100800 */
[----:B------:R-:W-:-:S02]  /*4cd0*/  LEA.HI.X.SX32 R230, R230, UR11, 0x1, P1 ;  /* 0x0000000be6e67c11 */ /* 0x000fc400088f0eff */
[----:B0-----:R-:W-:Y:S02]  /*4ce0*/  LEA R159, P5, R234, UR10, 0x1 ;  /* 0x0000000aea9f7c11 */ /* 0x001fe4000f8a08ff */
[----:B------:R-:W-:Y:S02]  /*4cf0*/  LEA.HI.X.SX32 R231, R231, UR11, 0x1, P0 ;  /* 0x0000000be7e77c11 */ /* 0x000fe400080f0eff */
[----:B------:R-:W-:Y:S01]  /*4d00*/  LEA.HI.X.SX32 R232, R232, UR11, 0x1, P4 ;  /* 0x0000000be8e87c11 */ /* 0x000fe2000a0f0eff */
[----:B------:R0:W-:Y:S01]  /*4d10*/  STL [R1+0x38], R159 ;  /* 0x0000389f01007387 */ /* 0x0001e20000100800 */
[----:B------:R-:W-:Y:S02]  /*4d20*/  LEA.HI.X.SX32 R233, R233, UR11, 0x1, P6 ;  /* 0x0000000be9e97c11 */ /* 0x000fe4000b0f0eff */
[----:B-1----:R-:W-:Y:S02]  /*4d30*/  LEA R160, P3, R235, UR10, 0x1 ;  /* 0x0000000aeba07c11 */ /* 0x002fe4000f8608ff */
[----:B------:R-:W-:-:S02]  /*4d40*/  LEA.HI.X.SX32 R234, R234, UR11, 0x1, P5 ;  /* 0x0000000beaea7c11 */ /* 0x000fc4000a8f0eff */
[----:B------:R-:W-:Y:S01]  /*4d50*/  LEA.HI.X.SX32 R235, R235, UR11, 0x1, P3 ;  /* 0x0000000bebeb7c11 */ /* 0x000fe200098f0eff */
[----:B------:R1:W-:Y:S01]  /*4d60*/  STL [R1+0x3c], R160 ;  /* 0x00003ca001007387 */ /* 0x0003e20000100800 */
[----:B0-----:R-:W-:-:S04]  /*4d70*/  LEA R159, P2, R236, UR10, 0x1 ;  /* 0x0000000aec9f7c11 */ /* 0x001fc8000f8408ff */
[----:B------:R-:W-:Y:S01]  /*4d80*/  LEA.HI.X.SX32 R236, R236, UR11, 0x1, P2 ;  /* 0x0000000becec7c11 */ /* 0x000fe200090f0eff */
[----:B------:R0:W-:Y:S01]  /*4d90*/  STL [R1+0x40], R159 ;  /* 0x0000409f01007387 */ /* 0x0001e20000100800 */
[----:B-1----:R-:W-:-:S04]  /*4da0*/  LEA R160, P1, R237, UR10, 0x1 ;  /* 0x0000000aeda07c11 */ /* 0x002fc8000f8208ff */
        /* <DEDUP_REMOVED lines=47> */
[----:B-1----:R-:W-:-:S05]  /*50a0*/  LEA R160, P4, R31, UR10, 0x1 ;  /* 0x0000000a1fa07c11 */ /* 0x002fca000f8808ff */
[----:B------:R1:W-:Y:S01]  /*50b0*/  STL [R1+0x84], R160 ;  /* 0x000084a001007387 */ /* 0x0003e20000100800 */
[----:B0-----:R-:W-:-:S05]  /*50c0*/  LEA R159, P6, R30, UR10, 0x1 ;  /* 0x0000000a1e9f7c11 */ /* 0x001fca000f8c08ff */
        /* <DEDUP_REMOVED lines=11> */
[----:B0-----:R-:W-:Y:S02]  /*5180*/  LEA.HI.X.SX32 R159, R31, UR11, 0x1, P4 ;  /* 0x0000000b1f9f7c11 */ /* 0x001fe4000a0f0eff */
[----:B------:R-:W-:-:S03]  /*5190*/  LEA R161, P4, R24, UR10, 0x1 ;  /* 0x0000000a18a17c11 */ /* 0x000fc6000f8808ff */
[----:B------:R0:W-:Y:S01]  /*51a0*/  STL [R1], R159 ;  /* 0x0000009f01007387 */ /* 0x0001e20000100800 */
[----:B-1----:R-:W-:-:S03]  /*51b0*/  LEA.HI.X.SX32 R160, R30, UR11, 0x1, P6 ;  /* 0x0000000b1ea07c11 */ /* 0x002fc6000b0f0eff */
[----:B------:R1:W-:Y:S01]  /*51c0*/  STL [R1+0xa0], R161 ;  /* 0x0000a0a101007387 */ /* 0x0003e20000100800 */
[----:B------:R-:W-:-:S03]  /*51d0*/  CS2R R30, SRZ ;  /* 0x00000000001e7805 */ /* 0x000fc6000001ff00 */
[----:B------:R2:W-:Y:S01]  /*51e0*/  STL [R1+0x4], R160 ;  /* 0x000004a001007387 */ /* 0x0005e20000100800 */
[----:B0-----:R-:W-:Y:S02]  /*51f0*/  LEA R159, P6, R196, UR10, 0x1 ;  /* 0x0000000ac49f7c11 */ /* 0x001fe4000f8c08ff */
[----:B-1----:R-:W-:-:S03]  /*5200*/  LEA.HI.X.SX32 R161, R29, UR11, 0x1, P5 ;  /* 0x0000000b1da17c11 */ /* 0x002fc6000a8f0eff */
[----:B------:R0:W-:Y:S01]  /*5210*/  STL [R1+0xa4], R159 ;  /* 0x0000a49f01007387 */ /* 0x0001e20000100800 */
[----:B------:R-:W-:Y:S02]  /*5220*/  LEA.HI.X.SX32 R196, R196, UR11, 0x1, P6 ;  /* 0x0000000bc4c47c11 */ /* 0x000fe4000b0f0eff */
[----:B--2---:R-:W-:Y:S01]  /*5230*/  LEA.HI.X.SX32 R160, R28, UR11, 0x1, P3 ;  /* 0x0000000b1ca07c11 */ /* 0x004fe200098f0eff */
[----:B------:R1:W-:Y:S01]  /*5240*/  STL [R1+0x8], R161 ;  /* 0x000008a101007387 */ /* 0x0003e20000100800 */
[----:B------:R-:W-:-:S03]  /*5250*/  CS2R R28, SRZ ;  /* 0x00000000001c7805 */ /* 0x000fc6000001ff00 */
[----:B------:R2:W-:Y:S01]  /*5260*/  STL [R1+0xc], R160 ;  /* 0x00000ca001007387 */ /* 0x0005e20000100800 */
[----:B0-----:R-:W-:Y:S02]  /*5270*/  LEA.HI.X.SX32 R159, R27, UR11, 0x1, P2 ;  /* 0x0000000b1b9f7c11 */ /* 0x001fe400090f0eff */
[----:B-1----:R-:W-:-:S03]  /*5280*/  LEA.HI.X.SX32 R161, R26, UR11, 0x1, P1 ;  /* 0x0000000b1aa17c11 */ /* 0x002fc600088f0eff */
[----:B------:R0:W-:Y:S01]  /*5290*/  STL [R1+0x10], R159 ;  /* 0x0000109f01007387 */ /* 0x0001e20000100800 */
[----:B------:R-:W-:Y:S02]  /*52a0*/  CS2R R26, SRZ ;  /* 0x00000000001a7805 */ /* 0x000fe4000001ff00 */
[----:B--2---:R-:W-:Y:S01]  /*52b0*/  LEA.HI.X.SX32 R160, R25, UR11, 0x1, P0 ;  /* 0x0000000b19a07c11 */ /* 0x004fe200080f0eff */
[----:B------:R-:W-:Y:S04]  /*52c0*/  STL [R1+0x14], R161 ;  /* 0x000014a101007387 */ /* 0x000fe80000100800 */
[----:B------:R-:W-:Y:S01]  /*52d0*/  STL [R1+0x18], R160 ;  /* 0x000018a001007387 */ /* 0x000fe20000100800 */
[----:B0-----:R-:W-:Y:S02]  /*52e0*/  LEA.HI.X.SX32 R159, R24, UR11, 0x1, P4 ;  /* 0x0000000b189f7c11 */ /* 0x001fe4000a0f0eff */
[----:B------:R-:W-:-:S03]  /*52f0*/  CS2R R24, SRZ ;  /* 0x0000000000187805 */ /* 0x000fc6000001ff00 */
[----:B------:R-:W-:Y:S04]  /*5300*/  STL [R1+0x1c], R159 ;  /* 0x00001c9f01007387 */ /* 0x000fe80000100800 */
[----:B------:R0:W-:Y:S02]  /*5310*/  STL [R1+0x1b0], R158 ;  /* 0x0001b09e01007387 */ /* 0x0001e40000100800 */
[----:B0-----:R-:W-:Y:S02]  /*5320*/  IMAD R158, R3, UR8, RZ ;  /* 0x00000008039e7c24 */ /* 0x001fe4000f8e02ff */
[----:B------:R-:W-:Y:S02]  /*5330*/  IMAD R3, R95, UR8, RZ ;  /* 0x000000085f037c24 */ /* 0x000fe4000f8e02ff */
[----:B------:R-:W-:-:S02]  /*5340*/  IMAD R95, R97, UR8, RZ ;  /* 0x00000008615f7c24 */ /* 0x000fc4000f8e02ff */
[----:B------:R-:W-:Y:S02]  /*5350*/  IMAD R95, R103, UR8, RZ ;  /* 0x00000008675f7c24 */ /* 0x000fe4000f8e02ff */
[----:B------:R-:W-:Y:S02]  /*5360*/  IMAD R3, R101, UR8, RZ ;  /* 0x0000000865037c24 */ /* 0x000fe4000f8e02ff */
[----:B------:R-:W-:Y:S02]  /*5370*/  IMAD R95, R106, UR8, RZ ;  /* 0x000000086a5f7c24 */ /* 0x000fe4000f8e02ff */
[----:B------:R-:W-:Y:S02]  /*5380*/  IMAD R3, R105, UR8, RZ ;  /* 0x0000000869037c24 */ /* 0x000fe4000f8e02ff */
[----:B------:R-:W-:Y:S02]  /*5390*/  IMAD R95, R109, UR8, RZ ;  /* 0x000000086d5f7c24 */ /* 0x000fe4000f8e02ff */
[----:B------:R-:W-:-:S02]  /*53a0*/  IMAD R3, R108, UR8, RZ ;  /* 0x000000086c037c24 */ /* 0x000fc4000f8e02ff */
[----:B------:R-:W-:Y:S02]  /*53b0*/  IMAD R95, R112, UR8, RZ ;  /* 0x00000008705f7c24 */ /* 0x000fe4000f8e02ff */
[----:B------:R-:W-:Y:S02]  /*53c0*/  IMAD R3, R111, UR8, RZ ;  /* 0x000000086f037c24 */ /* 0x000fe4000f8e02ff */
[----:B------:R-:W-:Y:S02]  /*53d0*/  IMAD R95, R115, UR8, RZ ;  /* 0x00000008735f7c24 */ /* 0x000fe4000f8e02ff */
[----:B------:R-:W-:Y:S02]  /*53e0*/  IMAD R3, R114, UR8, RZ ;  /* 0x0000000872037c24 */ /* 0x000fe4000f8e02ff */
[----:B------:R-:W-:Y:S02]  /*53f0*/  IMAD R95, R155, UR8, RZ ;  /* 0x000000089b5f7c24 */ /* 0x000fe4000f8e02ff */
[----:B------:R-:W-:Y:S01]  /*5400*/  IMAD R3, R157, UR6, RZ ;  /* 0x000000069d037c24 */ /* 0x000fe2000f8e02ff */
[----:B------:R-:W-:Y:S01]  /*5410*/  UIADD3 UR6, UP0, UR18, 0x2, URZ ;  /* 0x0000000212067890 */ /* 0x000fe2000ff1e03f */
[----:B------:R-:W-:-:S02]  /*5420*/  IMAD R95, R152, UR8, RZ ;  /* 0x00000008985f7c24 */ /* 0x000fc4000f8e02ff */
[----:B------:R-:W-:Y:S01]  /*5430*/  IMAD R95, R149, UR8, RZ ;  /* 0x00000008955f7c24 */ /* 0x000fe2000f8e02ff */
[----:B------:R-:W-:Y:S01]  /*5440*/  SHF.R.S32.HI R94, RZ, 0x1f, R3 ;  /* 0x0000001fff5e7819 */ /* 0x000fe20000011403 */
[----:B------:R-:W-:Y:S01]  /*5450*/  IMAD R95, R147, UR8, RZ ;  /* 0x00000008935f7c24 */ /* 0x000fe2000f8e02ff */
[----:B------:R-:W-:Y:S01]  /*5460*/  UIADD3.X UR7, UR4, 0x40000040, URZ, UP0, !UPT ;  /* 0x4000004004077890 */ /* 0x000fe200087fe43f */
[----:B------:R-:W-:Y:S02]  /*5470*/  IMAD R95, R144, UR8, RZ ;  /* 0x00000008905f7c24 */ /* 0x000fe4000f8e02ff */
[----:B------:R-:W-:Y:S01]  /*5480*/  IMAD R95, R142, UR8, RZ ;  /* 0x000000088e5f7c24 */ /* 0x000fe2000f8e02ff */
[----:B------:R-:W-:Y:S01]  /*5490*/  SHF.R.S32.HI R95, RZ, 0x7, R2 ;  /* 0x00000007ff5f7819 */ /* 0x000fe20000011402 */
[----:B------:R-:W-:Y:S01]  /*54a0*/  IMAD R97, R156, UR8, RZ ;  /* 0x000000089c617c24 */ /* 0x000fe2000f8e02ff */
[----:B------:R-:W-:Y:S01]  /*54b0*/  SHF.L.U64.HI R2, R3, 0x1, R94 ;  /* 0x0000000103027819 */ /* 0x000fe2000001025e */
[----:B------:R-:W-:Y:S01]  /*54c0*/  IMAD R97, R153, UR8, RZ ;  /* 0x0000000899617c24 */ /* 0x000fe2000f8e02ff */
[----:B------:R-:W-:Y:S01]  /*54d0*/  UIADD3.64 UR22, UR6, 0x2, URZ ;  /* 0x0000000206167897 */ /* 0x000fe2000fffe03f */
[----:B------:R-:W-:Y:S01]  /*54e0*/  IMAD R97, R150, UR8, RZ ;  /* 0x0000000896617c24 */ /* 0x000fe2000f8e02ff */
[----:B------:R0:W-:Y:S01]  /*54f0*/  STL [R1+0xa8], R95 ;  /* 0x0000a85f01007387 */ /* 0x0001e20000100800 */
[----:B------:R-:W-:Y:S01]  /*5500*/  IMAD R97, R145, UR8, RZ ;  /* 0x0000000891617c24 */ /* 0x000fe2000f8e02ff */
[----:B------:R-:W-:Y:S01]  /*5510*/  UIADD3.64 UR26, UR6, 0x4, URZ ;  /* 0x00000004061a7897 */ /* 0x000fe2000fffe03f */
        /* <DEDUP_REMOVED lines=8> */
[----:B0-----:R-:W-:-:S02]  /*55a0*/  IMAD R95, R139, UR8, RZ ;  /* 0x000000088b5f7c24 */ /* 0x001fc4000f8e02ff */
        /* <DEDUP_REMOVED lines=17> */
[----:B------:R-:W-:-:S02]  /*56c0*/  IMAD.SHL.U32 R3, R3, 0x2, RZ ;  /* 0x0000000203037824 */ /* 0x000fc400078e00ff */
[----:B------:R-:W-:Y:S02]  /*56d0*/  IMAD R97, R119, UR8, RZ ;  /* 0x0000000877617c24 */ /* 0x000fe4000f8e02ff */
[----:B------:R-:W-:Y:S02]  /*56e0*/  IMAD R95, R118, UR8, RZ ;  /* 0x00000008765f7c24 */ /* 0x000fe4000f8e02ff */
[----:B------:R-:W-:-:S07]  /*56f0*/  IMAD R94, R117, UR8, RZ ;  /* 0x00000008755e7c24 */ /* 0x000fce000f8e02ff */
.L_x_2:
[C---:B------:R-:W-:Y:S01]  /*5700*/  LOP3.LUT R95, R0.reuse, 0x2, RZ, 0xfc, !PT ;  /* 0x00000002005f7812 */ /* 0x040fe200078efcff */
[----:B------:R-:W-:Y:S01]  /*5710*/  IMAD.MOV.U32 R136, RZ, RZ, R229 ;  /* 0x000000ffff887224 */ /* 0x000fe200078e00e5 */
[C---:B------:R-:W-:Y:S01]  /*5720*/  LOP3.LUT R94, R0.reuse, 0x4, RZ, 0xfc, !PT ;  /* 0x00000004005e7812 */ /* 0x040fe200078efcff */
[----:B------:R-:W-:Y:S01]  /*5730*/  IMAD.MOV.U32 R137, RZ, RZ, R228 ;  /* 0x000000ffff897224 */ /* 0x000fe200078e00e4 */
[C---:B------:R-:W-:Y:S01]  /*5740*/  ISETP.GE.AND P0, PT, R0.reuse, UR40, PT ;  /* 0x0000002800007c0c */ /* 0x040fe2000bf06270 */
[----:B------:R-:W-:Y:S01]  /*5750*/  ULDC UR5, c[0x0][0x238] ;  /* 0x00008e0000057ab9 */ /* 0x000fe20000000800 */
[----:B------:R-:W-:Y:S01]  /*5760*/  ISETP.GE.AND P1, PT, R95, UR40, PT ;  /* 0x000000285f007c0c */ /* 0x000fe2000bf26270 */
[----:B------:R-:W-:Y:S01]  /*5770*/  ULDC UR4, c[0x0][0x238] ;  /* 0x00008e0000047ab9 */ /* 0x000fe20000000800 */
[----:B------:R-:W-:Y:S01]  /*5780*/  LOP3.LUT R95, R0, 0x6, RZ, 0xfc, !PT ;  /* 0x00000006005f7812 */ /* 0x000fe200078efcff */
[----:B------:R-:W2:Y:S01]  /*5790*/  LDL R185, [R1+0x94] ;  /* 0x0000940001b97983 */ /* 0x000ea20000100800 */
[----:B------:R-:W-:Y:S01]  /*57a0*/  ISETP.GE.AND P2, PT, R94, UR40, PT ;  /* 0x000000285e007c0c */ /* 0x000fe2000bf46270 */
[C---:B------:R-:W-:Y:S01]  /*57b0*/  IMAD R94, R0.reuse, UR41, RZ ;  /* 0x00000029005e7c24 */ /* 0x040fe2000f8e02ff */
[C---:B------:R-:W-:Y:S01]  /*57c0*/  LOP3.LUT R104, R0.reuse, 0x2, RZ, 0xfc, !PT ;  /* 0x0000000200687812 */ /* 0x040fe200078efcff */
[----:B------:R-:W3:Y:S01]  /*57d0*/  LDL R183, [R1+0x10] ;  /* 0x0000100001b77983 */ /* 0x000ee20000100800 */
[----:B------:R-:W-:-:S02]  /*57e0*/  LOP3.LUT R106, R0, 0x4, RZ, 0xfc, !PT ;  /* 0x00000004006a7812 */ /* 0x000fc400078efcff */
[----:B------:R-:W-:Y:S01]  /*57f0*/  ISETP.GE.AND P3, PT, R95, UR40, PT ;  /* 0x000000285f007c0c */ /* 0x000fe2000bf66270 */
[----:B------:R-:W-:Y:S01]  /*5800*/  IMAD.WIDE R94, R94, 0x2, R136 ;  /* 0x000000025e5e7825 */ /* 0x000fe200078e0288 */
[----:B------:R-:W-:Y:S01]  /*5810*/  PRMT R144, RZ, 0x7610, R144 ;  /* 0x00007610ff907816 */ /* 0x000fe20000000090 */
[----:B------:R-:W4:Y:S01]  /*5820*/  LDL R181, [R1+0x84] ;  /* 0x0000840001b57983 */ /* 0x000f220000100800 */
[----:B------:R-:W-:Y:S01]  /*5830*/  LOP3.LUT R109, R0, 0x8, RZ, 0xfc, !PT ;  /* 0x00000008006d7812 */ /* 0x000fe200078efcff */
[----:B------:R-:W-:Y:S01]  /*5840*/  IMAD R104, R104, UR5, RZ ;  /* 0x0000000568687c24 */ /* 0x000fe2000f8e02ff */
[----:B------:R-:W-:Y:S01]  /*5850*/  PRMT R116, RZ, 0x7610, R116 ;  /* 0x00007610ff747816 */ /* 0x000fe20000000074 */
[----:B------:R-:W-:Y:S01]  /*5860*/  IMAD R106, R106, UR4, RZ ;  /* 0x000000046a6a7c24 */ /* 0x000fe2000f8e02ff */
[----:B------:R-:W-:Y:S01]  /*5870*/  PRMT R111, RZ, 0x7610, R111 ;  /* 0x00007610ff6f7816 */ /* 0x000fe2000000006f */
[--C-:B------:R-:W-:Y:S01]  /*5880*/  IMAD.WIDE R104, R104, 0x2, R136.reuse ;  /* 0x0000000268687825 */ /* 0x100fe200078e0288 */
[----:B------:R0:W5:Y:S01]  /*5890*/  @!P0 LDG.E.U16 R144, desc[UR14][R94.64] ;  /* 0x0000000e5e908981 */ /* 0x000162000c1e1500 */
[----:B------:R-:W-:Y:S01]  /*58a0*/  LOP3.LUT R108, R0, 0xa, RZ, 0xfc, !PT ;  /* 0x0000000a006c7812 */ /* 0x000fe200078efcff */
[----:B------:R-:W-:Y:S01]  /*58b0*/  ULDC UR4, c[0x0][0x238] ;  /* 0x00008e0000047ab9 */ /* 0x000fe20000000800 */
[----:B------:R-:W-:Y:S01]  /*58c0*/  IMAD.WIDE R106, R106, 0x2, R136 ;  /* 0x000000026a6a7825 */ /* 0x000fe200078e0288 */
[----:B------:R-:W-:Y:S01]  /*58d0*/  ISETP.GE.AND P0, PT, R109, UR40, PT ;  /* 0x000000286d007c0c */ /* 0x000fe2000bf06270 */
[----:B------:R-:W2:Y:S01]  /*58e0*/  @!P1 LDG.E.U16 R116, desc[UR14][R104.64] ;  /* 0x0000000e68749981 */ /* 0x000ea2000c1e1500 */
[----:B------:R-:W-:Y:S01]  /*58f0*/  LOP3.LUT R109, R0, 0xc, RZ, 0xfc, !PT ;  /* 0x0000000c006d7812 */ /* 0x000fe200078efcff */
[----:B------:R-:W-:Y:S01]  /*5900*/  ULDC UR5, c[0x0][0x238] ;  /* 0x00008e0000057ab9 */ /* 0x000fe20000000800 */
[----:B------:R-:W-:Y:S01]  /*5910*/  ISETP.GE.AND P1, PT, R108, UR40, PT ;  /* 0x000000286c007c0c */ /* 0x000fe2000bf26270 */
[----:B------:R1:W4:Y:S01]  /*5920*/  @!P2 LDG.E.U16 R111, desc[UR14][R106.64] ;  /* 0x0000000e6a6fa981 */ /* 0x000322000c1e1500 */
[----:B------:R-:W-:-:S02]  /*5930*/  LOP3.LUT R108, R0, 0x6, RZ, 0xfc, !PT ;  /* 0x00000006006c7812 */ /* 0x000fc400078efcff */
[----:B------:R-:W-:Y:S01]  /*5940*/  ISETP.GE.AND P2, PT, R109, UR40, PT ;  /* 0x000000286d007c0c */ /* 0x000fe2000bf46270 */
[----:B------:R-:W4:Y:S01]  /*5950*/  LDL R178, [R1] ;  /* 0x0000000001b27983 */ /* 0x000f220000100800 */
[----:B------:R-:W-:Y:S01]  /*5960*/  LOP3.LUT R109, R0, 0x8, RZ, 0xfc, !PT ;  /* 0x00000008006d7812 */ /* 0x000fe200078efcff */
[----:B------:R-:W-:Y:S01]  /*5970*/  IMAD R108, R108, UR4, RZ ;  /* 0x000000046c6c7c24 */ /* 0x000fe2000f8e02ff */
[----:B------:R-:W-:Y:S01]  /*5980*/  PRMT R135, RZ, 0x7610, R135 ;  /* 0x00007610ff877816 */ /* 0x000fe20000000087 */
[----:B------:R-:W-:Y:S01]  /*5990*/  ULDC UR4, c[0x0][0x238] ;  /* 0x00008e0000047ab9 */ /* 0x000fe20000000800 */
[----:B------:R-:W-:Y:S01]  /*59a0*/  LOP3.LUT R112, R0, 0x10, RZ, 0xfc, !PT ;  /* 0x0000001000707812 */ /* 0x000fe200078efcff */
[----:B------:R-:W-:Y:S01]  /*59b0*/  IMAD R109, R109, UR5, RZ ;  /* 0x000000056d6d7c24 */ /* 0x000fe2000f8e02ff */
[----:B------:R-:W-:Y:S01]  /*59c0*/  PRMT R117, RZ, 0x7610, R117 ;  /* 0x00007610ff757816 */ /* 0x000fe20000000075 */
[--C-:B0-----:R-:W-:Y:S01]  /*59d0*/  IMAD.WIDE R94, R108, 0x2, R136.reuse ;  /* 0x000000026c5e7825 */ /* 0x101fe200078e0288 */
[C---:B------:R-:W-:Y:S01]  /*59e0*/  LOP3.LUT R108, R0.reuse, 0xa, RZ, 0xfc, !PT ;  /* 0x0000000a006c7812 */ /* 0x040fe200078efcff */
[----:B------:R-:W-:Y:S01]  /*59f0*/  ULDC UR5, c[0x0][0x238] ;  /* 0x00008e0000057ab9 */ /* 0x000fe20000000800 */
[----:B------:R-:W-:Y:S01]  /*5a00*/  LOP3.LUT R113, R0, 0xe, RZ, 0xfc, !PT ;  /* 0x0000000e00717812 */ /* 0x000fe200078efcff */
[----:B-1----:R-:W-:Y:S01]  /*5a10*/  IMAD.WIDE R106, R109, 0x2, R136 ;  /* 0x000000026d6a7825 */ /* 0x002fe200078e0288 */
[----:B------:R-:W-:Y:S01]  /*5a20*/  PRMT R105, RZ, 0x7610, R105 ;  /* 0x00007610ff697816 */ /* 0x000fe20000000069 */
[----:B------:R0:W4:Y:S02]  /*5a30*/  @!P3 LDG.E.U16 R117, desc[UR14][R94.64] ;  /* 0x0000000e5e75b981 */ /* 0x000124000c1e1500 */
[----:B------:R-:W-:-:S02]  /*5a40*/  IMAD R108, R108, UR4, RZ ;  /* 0x000000046c6c7c24 */ /* 0x000fc4000f8e02ff */
[----:B------:R1:W3:Y:S01]  /*5a50*/  @!P0 LDG.E.U16 R135, desc[UR14][R106.64] ;  /* 0x0000000e6a878981 */ /* 0x0002e2000c1e1500 */
[----:B------:R-:W-:Y:S01]  /*5a60*/  ISETP.GE.AND P0, PT, R112, UR40, PT ;  /* 0x0000002870007c0c */ /* 0x000fe2000bf06270 */
[----:B------:R-:W-:Y:S01]  /*5a70*/  ULDC UR4, c[0x0][0x238] ;  /* 0x00008e0000047ab9 */ /* 0x000fe20000000800 */
[----:B------:R-:W-:Y:S01]  /*5a80*/  LOP3.LUT R112, R0, 0xc, RZ, 0xfc, !PT ;  /* 0x0000000c00707812 */ /* 0x000fe200078efcff */
[--C-:B------:R-:W-:Y:S01]  /*5a90*/  IMAD.WIDE R108, R108, 0x2, R136.reuse ;  /* 0x000000026c6c7825 */ /* 0x100fe200078e0288 */
[----:B------:R-:W-:Y:S01]  /*5aa0*/  ISETP.GE.AND P3, PT, R113, UR40, PT ;  /* 0x0000002871007c0c */ /* 0x000fe2000bf66270 */
[----:B------:R-:W4:Y:S01]  /*5ab0*/  LDL R175, [R1+0x74] ;  /* 0x0000740001af7983 */ /* 0x000f220000100800 */
[----:B------:R-:W-:Y:S01]  /*5ac0*/  LOP3.LUT R113, R0, 0x12, RZ, 0xfc, !PT ;  /* 0x0000001200717812 */ /* 0x000fe200078efcff */
[----:B------:R-:W-:Y:S01]  /*5ad0*/  IMAD R112, R112, UR4, RZ ;  /* 0x0000000470707c24 */ /* 0x000fe2000f8e02ff */
[----:B------:R-:W-:Y:S01]  /*5ae0*/  ULDC UR4, c[0x0][0x238] ;  /* 0x00008e0000047ab9 */ /* 0x000fe20000000800 */
[----:B------:R1:W4:Y:S01]  /*5af0*/  @!P1 LDG.E.U16 R105, desc[UR14][R108.64] ;  /* 0x0000000e6c699981 */ /* 0x000322000c1e1500 */
[----:B------:R-:W-:Y:S01]  /*5b00*/  ISETP.GE.AND P1, PT, R113, UR40, PT ;  /* 0x0000002871007c0c */ /* 0x000fe2000bf26270 */
[----:B0-----:R-:W-:Y:S01]  /*5b10*/  IMAD.WIDE R94, R112, 0x2, R136 ;  /* 0x00000002705e7825 */ /* 0x001fe200078e0288 */
[C---:B------:R-:W-:Y:S01]  /*5b20*/  LOP3.LUT R113, R0.reuse, 0xe, RZ, 0xfc, !PT ;  /* 0x0000000e00717812 */ /* 0x040fe200078efcff */
[----:B------:R-:W4:Y:S01]  /*5b30*/  LDL R177, [R1+0x64] ;  /* 0x0000640001b17983 */ /* 0x000f220000100800 */
[----:B------:R-:W-:-:S02]  /*5b40*/  LOP3.LUT R112, R0, 0x10, RZ, 0xfc, !PT ;  /* 0x0000001000707812 */ /* 0x000fc400078efcff */
[----:B-1----:R-:W-:Y:S01]  /*5b50*/  PRMT R106, RZ, 0x7610, R106 ;  /* 0x00007610ff6a7816 */ /* 0x002fe2000000006a */
[----:B------:R-:W-:Y:S01]  /*5b60*/  IMAD R113, R113, UR5, RZ ;  /* 0x0000000571717c24 */ /* 0x000fe2000f8e02ff */
[----:B------:R-:W-:Y:S01]  /*5b70*/  LOP3.LUT R121, R0, 0x14, RZ, 0xfc, !PT ;  /* 0x0000001400797812 */ /* 0x000fe200078efcff */
[----:B------:R-:W-:Y:S01]  /*5b80*/  IMAD R112, R112, UR4, RZ ;  /* 0x0000000470707c24 */ /* 0x000fe2000f8e02ff */
[----:B------:R-:W-:Y:S01]  /*5b90*/  PRMT R110, RZ, 0x7610, R110 ;  /* 0x00007610ff6e7816 */ /* 0x000fe2000000006e */
[----:B------:R-:W-:Y:S01]  /*5ba0*/  IMAD.WIDE R108, R113, 0x2, R136 ;  /* 0x00000002716c7825 */ /* 0x000fe200078e0288 */
[----:B------:R-:W-:Y:S01]  /*5bb0*/  PRMT R134, RZ, 0x7610, R134 ;  /* 0x00007610ff867816 */ /* 0x000fe20000000086 */
[----:B------:R0:W4:Y:S01]  /*5bc0*/  @!P2 LDG.E.U16 R106, desc[UR14][R94.64] ;  /* 0x0000000e5e6aa981 */ /* 0x000122000c1e1500 */
[----:B------:R-:W-:Y:S01]  /*5bd0*/  LOP3.LUT R120, R0, 0x16, RZ, 0xfc, !PT ;  /* 0x0000001600787812 */ /* 0x000fe200078efcff */
[----:B------:R-:W-:Y:S01]  /*5be0*/  IMAD.WIDE R112, R112, 0x2, R136 ;  /* 0x0000000270707825 */ /* 0x000fe200078e0288 */
[----:B------:R-:W-:Y:S01]  /*5bf0*/  ISETP.GE.AND P2, PT, R121, UR40, PT ;  /* 0x0000002879007c0c */ /* 0x000fe2000bf46270 */
[----:B------:R-:W4:Y:S01]  /*5c00*/  @!P3 LDG.E.U16 R110, desc[UR14][R108.64] ;  /* 0x0000000e6c6eb981 */ /* 0x000f22000c1e1500 */
[----:B------:R-:W-:Y:S01]  /*5c10*/  LOP3.LUT R121, R0, 0x18, RZ, 0xfc, !PT ;  /* 0x0000001800797812 */ /* 0x000fe200078efcff */
[----:B------:R-:W-:Y:S01]  /*5c20*/  ULDC UR4, c[0x0][0x238] ;  /* 0x00008e0000047ab9 */ /* 0x000fe20000000800 */
[----:B------:R-:W-:Y:S01]  /*5c30*/  ISETP.GE.AND P3, PT, R120, UR40, PT ;  /* 0x0000002878007c0c */ /* 0x000fe2000bf66270 */
[----:B------:R1:W2:Y:S01]  /*5c40*/  @!P0 LDG.E.U16 R134, desc[UR14][R112.64] ;  /* 0x0000000e70868981 */ /* 0x0002a2000c1e1500 */
[C---:B------:R-:W-:Y:S01]  /*5c50*/  LOP3.LUT R120, R0.reuse, 0x12, RZ, 0xfc, !PT ;  /* 0x0000001200787812 */ /* 0x040fe200078efcff */
[----:B------:R-:W-:Y:S01]  /*5c60*/  ULDC UR5, c[0x0][0x238] ;  /* 0x00008e0000057ab9 */ /* 0x000fe20000000800 */
[----:B------:R-:W-:Y:S01]  /*5c70*/  ISETP.GE.AND P0, PT, R121, UR40, PT ;  /* 0x0000002879007c0c */ /* 0x000fe2000bf06270 */
[----:B------:R-:W4:Y:S01]  /*5c80*/  LDL R176, [R1+0x54] ;  /* 0x0000540001b07983 */ /* 0x000f220000100800 */
[----:B------:R-:W-:Y:S01]  /*5c90*/  LOP3.LUT R121, R0, 0x14, RZ, 0xfc, !PT ;  /* 0x0000001400797812 */ /* 0x000fe200078efcff */
[----:B------:R-:W-:Y:S01]  /*5ca0*/  IMAD R120, R120, UR4, RZ ;  /* 0x0000000478787c24 */ /* 0x000fe2000f8e02ff */
[----:B------:R-:W-:Y:S01]  /*5cb0*/  PRMT R118, RZ, 0x7610, R118 ;  /* 0x00007610ff767816 */ /* 0x000fe20000000076 */
[----:B------:R-:W-:-:S02]  /*5cc0*/  ULDC UR4, c[0x0][0x238] ;  /* 0x00008e0000047ab9 */ /* 0x000fc40000000800 */
[----:B------:R-:W-:Y:S01]  /*5cd0*/  IMAD R121, R121, UR5, RZ ;  /* 0x0000000579797c24 */ /* 0x000fe2000f8e02ff */
[----:B------:R-:W-:Y:S01]  /*5ce0*/  LOP3.LUT R128, R0, 0x1c, RZ, 0xfc, !PT ;  /* 0x0000001c00807812 */ /* 0x000fe200078efcff */
[--C-:B0-----:R-:W-:Y:S01]  /*5cf0*/  IMAD.WIDE R94, R120, 0x2, R136.reuse ;  /* 0x00000002785e7825 */ /* 0x101fe200078e0288 */
[C---:B------:R-:W-:Y:S01]  /*5d00*/  LOP3.LUT R120, R0.reuse, 0x16, RZ, 0xfc, !PT ;  /* 0x0000001600787812 */ /* 0x040fe200078efcff */
[----:B------:R-:W-:Y:S02]  /*5d10*/  ULDC UR5, c[0x0][0x238] ;  /* 0x00008e0000057ab9 */ /* 0x000fe40000000800 */
[----:B-1----:R-:W-:Y:S01]  /*5d20*/  IMAD.WIDE R112, R121, 0x2, R136 ;  /* 0x0000000279707825 */ /* 0x002fe200078e0288 */
[----:B------:R-:W-:Y:S02]  /*5d30*/  PRMT R115, RZ, 0x7610, R115 ;  /* 0x00007610ff737816 */ /* 0x000fe40000000073 */
[----:B------:R-:W-:Y:S01]  /*5d40*/  LOP3.LUT R129, R0, 0x1a, RZ, 0xfc, !PT ;  /* 0x0000001a00817812 */ /* 0x000fe200078efcff */
[----:B------:R-:W-:Y:S01]  /*5d50*/  IMAD R120, R120, UR4, RZ ;  /* 0x0000000478787c24 */ /* 0x000fe2000f8e02ff */
[----:B------:R-:W4:Y:S01]  /*5d60*/  @!P2 LDG.E.U16 R118, desc[UR14][R112.64] ;  /* 0x0000000e7076a981 */ /* 0x000f22000c1e1500 */
[----:B------:R-:W-:Y:S01]  /*5d70*/  ISETP.GE.AND P2, PT, R128, UR40, PT ;  /* 0x0000002880007c0c */ /* 0x000fe2000bf46270 */
[----:B------:R-:W-:Y:S01]  /*5d80*/  ULDC UR4, c[0x0][0x238] ;  /* 0x00008e0000047ab9 */ /* 0x000fe20000000800 */
[----:B------:R-:W-:Y:S01]  /*5d90*/  LOP3.LUT R128, R0, 0x18, RZ, 0xfc, !PT ;  /* 0x0000001800807812 */ /* 0x000fe200078efcff */
[----:B------:R-:W-:Y:S01]  /*5da0*/  IMAD.WIDE R120, R120, 0x2, R136 ;  /* 0x0000000278787825 */ /* 0x000fe200078e0288 */
[----:B------:R-:W-:Y:S01]  /*5db0*/  PRMT R109, RZ, 0x7610, R109 ;  /* 0x00007610ff6d7816 */ /* 0x000fe2000000006d */
[----:B------:R0:W4:Y:S01]  /*5dc0*/  @!P1 LDG.E.U16 R115, desc[UR14][R94.64] ;  /* 0x0000000e5e739981 */ /* 0x000122000c1e1500 */
[----:B------:R-:W-:Y:S01]  /*5dd0*/  ISETP.GE.AND P1, PT, R129, UR40, PT ;  /* 0x0000002881007c0c */ /* 0x000fe2000bf26270 */
[----:B------:R-:W-:Y:S01]  /*5de0*/  IMAD R128, R128, UR4, RZ ;  /* 0x0000000480807c24 */ /* 0x000fe2000f8e02ff */
[----:B------:R-:W-:Y:S01]  /*5df0*/  LOP3.LUT R129, R0, 0x1e, RZ, 0xfc, !PT ;  /* 0x0000001e00817812 */ /* 0x000fe200078efcff */
[----:B------:R-:W-:Y:S01]  /*5e00*/  ULDC UR4, c[0x0][0x238] ;  /* 0x00008e0000047ab9 */ /* 0x000fe20000000800 */
[----:B------:R1:W4:Y:S02]  /*5e10*/  @!P3 LDG.E.U16 R109, desc[UR14][R120.64] ;  /* 0x0000000e786db981 */ /* 0x000324000c1e1500 */
[----:B------:R-:W-:-:S02]  /*5e20*/  ISETP.GE.AND P3, PT, R129, UR40, PT ;  /* 0x0000002881007c0c */ /* 0x000fc4000bf66270 */
[----:B------:R-:W-:Y:S01]  /*5e30*/  LOP3.LUT R129, R0, 0x1a, RZ, 0xfc, !PT ;  /* 0x0000001a00817812 */ /* 0x000fe200078efcff */
[----:B0-----:R-:W-:Y:S01]  /*5e40*/  IMAD.WIDE R94, R128, 0x2, R136 ;  /* 0x00000002805e7825 */ /* 0x001fe200078e0288 */
[----:B------:R-:W-:-:S03]  /*5e50*/  LOP3.LUT R128, R0, 0x1c, RZ, 0xfc, !PT ;  /* 0x0000001c00807812 */ /* 0x000fc600078efcff */
[----:B------:R-:W-:Y:S01]  /*5e60*/  IMAD R129, R129, UR5, RZ ;  /* 0x0000000581817c24 */ /* 0x000fe2000f8e02ff */
[----:B------:R-:W-:Y:S01]  /*5e70*/  PRMT R126, RZ, 0x7610, R126 ;  /* 0x00007610ff7e7816 */ /* 0x000fe2000000007e */
[----:B------:R-:W-:Y:S01]  /*5e80*/  IMAD R128, R128, UR4, RZ ;  /* 0x0000000480807c24 */ /* 0x000fe2000f8e02ff */
[----:B------:R-:W-:Y:S01]  /*5e90*/  PRMT R133, RZ, 0x7610, R133 ;  /* 0x00007610ff857816 */ /* 0x000fe20000000085 */
[----:B------:R-:W-:Y:S01]  /*5ea0*/  IMAD.WIDE R112, R129, 0x2, R136 ;  /* 0x0000000281707825 */ /* 0x000fe200078e0288 */
[----:B------:R-:W-:Y:S01]  /*5eb0*/  PRMT R124, RZ, 0x7610, R124 ;  /* 0x00007610ff7c7816 */ /* 0x000fe2000000007c */
[----:B------:R-:W-:Y:S01]  /*5ec0*/  ULDC UR4, c[0x0][0x238] ;  /* 0x00008e0000047ab9 */ /* 0x000fe20000000800 */
[----:B------:R-:W-:Y:S01]  /*5ed0*/  ULDC UR5, c[0x0][0x238] ;  /* 0x00008e0000057ab9 */ /* 0x000fe20000000800 */
[----:B-1----:R-:W-:Y:S01]  /*5ee0*/  IMAD.WIDE R120, R128, 0x2, R136 ;  /* 0x0000000280787825 */ /* 0x002fe200078e0288 */
[C---:B------:R-:W-:Y:S01]  /*5ef0*/  LOP3.LUT R128, R0.reuse, 0x22, RZ, 0xfc, !PT ;  /* 0x0000002200807812 */ /* 0x040fe200078efcff */
[----:B------:R-:W4:Y:S01]  /*5f00*/  @!P1 LDG.E.U16 R126, desc[UR14][R112.64] ;  /* 0x0000000e707e9981 */ /* 0x000f22000c1e1500 */
[----:B------:R-:W-:-:S02]  /*5f10*/  LOP3.LUT R129, R0, 0x20, RZ, 0xfc, !PT ;  /* 0x0000002000817812 */ /* 0x000fc400078efcff */
[----:B------:R-:W-:Y:S01]  /*5f20*/  ISETP.GE.AND P1, PT, R128, UR40, PT ;  /* 0x0000002880007c0c */ /* 0x000fe2000bf26270 */
[----:B------:R0:W4:Y:S01]  /*5f30*/  @!P0 LDG.E.U16 R133, desc[UR14][R94.64] ;  /* 0x0000000e5e858981 */ /* 0x000122000c1e1500 */
[C---:B------:R-:W-:Y:S02]  /*5f40*/  LOP3.LUT R128, R0.reuse, 0x1e, RZ, 0xfc, !PT ;  /* 0x0000001e00807812 */ /* 0x040fe400078efcff */
[----:B------:R-:W-:Y:S01]  /*5f50*/  ISETP.GE.AND P0, PT, R129, UR40, PT ;  /* 0x0000002881007c0c */ /* 0x000fe2000bf06270 */
[----:B------:R1:W4:Y:S01]  /*5f60*/  @!P2 LDG.E.U16 R124, desc[UR14][R120.64] ;  /* 0x0000000e787ca981 */ /* 0x000322000c1e1500 */
[----:B------:R-:W-:Y:S01]  /*5f70*/  LOP3.LUT R129, R0, 0x24, RZ, 0xfc, !PT ;  /* 0x0000002400817812 */ /* 0x000fe200078efcff */
[----:B------:R-:W-:Y:S01]  /*5f80*/  IMAD R128, R128, UR4, RZ ;  /* 0x0000000480807c24 */ /* 0x000fe2000f8e02ff */
[----:B------:R-:W-:Y:S02]  /*5f90*/  ULDC UR4, c[0x0][0x238] ;  /* 0x00008e0000047ab9 */ /* 0x000fe40000000800 */
[----:B------:R-:W-:Y:S01]  /*5fa0*/  ISETP.GE.AND P2, PT, R129, UR40, PT ;  /* 0x0000002881007c0c */ /* 0x000fe2000bf46270 */
[----:B0-----:R-:W-:Y:S01]  /*5fb0*/  IMAD.WIDE R94, R128, 0x2, R136 ;  /* 0x00000002805e7825 */ /* 0x001fe200078e0288 */
[----:B------:R-:W-:-:S02]  /*5fc0*/  LOP3.LUT R129, R0, 0x20, RZ, 0xfc, !PT ;  /* 0x0000002000817812 */ /* 0x000fc400078efcff */
        /* <DEDUP_REMOVED lines=68> */
[----:B------:R-:W-:Y:S01]  /*6410*/  PRMT R130, RZ, 0x7610, R130 ;  /* 0x00007610ff827816 */ /* 0x000fe20000000082 */
[----:B------:R-:W-:Y:S01]  /*6420*/  ULDC UR4, c[0x0][0x238] ;  /* 0x00008e0000047ab9 */ /* 0x000fe20000000800 */
[----:B------:R-:W-:Y:S01]  /*6430*/  ISETP.GE.AND P3, PT, R129, UR40, PT ;  /* 0x0000002881007c0c */ /* 0x000fe2000bf66270 */
[----:B0-----:R-:W-:Y:S01]  /*6440*/  IMAD.WIDE R94, R128, 0x2, R136 ;  /* 0x00000002805e7825 */ /* 0x001fe200078e0288 */
[----:B------:R-:W-:-:S02]  /*6450*/  LOP3.LUT R129, R0, 0x32, RZ, 0xfc, !PT ;  /* 0x0000003200817812 */ /* 0x000fc400078efcff */
[C---:B------:R-:W-:Y:S02]  /*6460*/  LOP3.LUT R128, R0.reuse, 0x34, RZ, 0xfc, !PT ;  /* 0x0000003400807812 */ /* 0x040fe400078efcff */
[----:B------:R-:W-:Y:S01]  /*6470*/  LOP3.LUT R139, R0, 0x38, RZ, 0xfc, !PT ;  /* 0x00000038008b7812 */ /* 0x000fe200078efcff */
[----:B------:R-:W-:Y:S01]  /*6480*/  IMAD R129, R129, UR5, RZ ;  /* 0x0000000581817c24 */ /* 0x000fe2000f8e02ff */
[----:B------:R-:W-:Y:S01]  /*6490*/  PRMT R127, RZ, 0x7610, R127 ;  /* 0x00007610ff7f7816 */ /* 0x000fe2000000007f */
[----:B------:R-:W-:Y:S01]  /*64a0*/  IMAD R128, R128, UR4, RZ ;  /* 0x0000000480807c24 */ /* 0x000fe2000f8e02ff */
[----:B-1----:R-:W-:Y:S01]  /*64b0*/  PRMT R121, RZ, 0x7610, R121 ;  /* 0x00007610ff797816 */ /* 0x002fe20000000079 */
[--C-:B------:R-:W-:Y:S01]  /*64c0*/  IMAD.WIDE R112, R129, 0x2, R136.reuse ;  /* 0x0000000281707825 */ /* 0x100fe200078e0288 */
[----:B------:R-:W4:Y:S01]  /*64d0*/  @!P0 LDG.E.U16 R130, desc[UR14][R94.64] ;  /* 0x0000000e5e828981 */ /* 0x000f22000c1e1500 */
[----:B------:R-:W-:Y:S01]  /*64e0*/  LOP3.LUT R138, R0, 0x3a, RZ, 0xfc, !PT ;  /* 0x0000003a008a7812 */ /* 0x000fe200078efcff */
[----:B------:R-:W-:Y:S01]  /*64f0*/  ULDC UR4, c[0x0][0x238] ;  /* 0x00008e0000047ab9 */ /* 0x000fe20000000800 */
[----:B------:R-:W-:Y:S01]  /*6500*/  IMAD.WIDE R128, R128, 0x2, R136 ;  /* 0x0000000280807825 */ /* 0x000fe200078e0288 */
[----:B------:R-:W-:Y:S01]  /*6510*/  ISETP.GE.AND P0, PT, R139, UR40, PT ;  /* 0x000000288b007c0c */ /* 0x000fe2000bf06270 */
[----:B------:R-:W4:Y:S01]  /*6520*/  @!P1 LDG.E.U16 R127, desc[UR14][R112.64] ;  /* 0x0000000e707f9981 */ /* 0x000f22000c1e1500 */
[----:B------:R-:W-:Y:S01]  /*6530*/  LOP3.LUT R139, R0, 0x3c, RZ, 0xfc, !PT ;  /* 0x0000003c008b7812 */ /* 0x000fe200078efcff */
[----:B------:R-:W-:Y:S01]  /*6540*/  ULDC UR5, c[0x0][0x238] ;  /* 0x00008e0000057ab9 */ /* 0x000fe20000000800 */
[----:B------:R-:W-:Y:S01]  /*6550*/  ISETP.GE.AND P1, PT, R138, UR40, PT ;  /* 0x000000288a007c0c */ /* 0x000fe2000bf26270 */
[----:B------:R0:W4:Y:S01]  /*6560*/  @!P2 LDG.E.U16 R121, desc[UR14][R128.64] ;  /* 0x0000000e8079a981 */ /* 0x000122000c1e1500 */
[----:B------:R-:W-:-:S02]  /*6570*/  LOP3.LUT R138, R0, 0x36, RZ, 0xfc, !PT ;  /* 0x00000036008a7812 */ /* 0x000fc400078efcff */
[----:B------:R-:W-:Y:S02]  /*6580*/  ISETP.GE.AND P2, PT, R139, UR40, PT ;  /* 0x000000288b007c0c */ /* 0x000fe4000bf46270 */
[----:B------:R-:W-:Y:S01]  /*6590*/  LOP3.LUT R139, R0, 0x38, RZ, 0xfc, !PT ;  /* 0x00000038008b7812 */ /* 0x000fe200078efcff */
[----:B------:R-:W-:Y:S01]  /*65a0*/  IMAD R138, R138, UR4, RZ ;  /* 0x000000048a8a7c24 */ /* 0x000fe2000f8e02ff */
[----:B------:R-:W-:Y:S01]  /*65b0*/  LOP3.LUT R140, R0, 0x40, RZ, 0xfc, !PT ;  /* 0x00000040008c7812 */ /* 0x000fe200078efcff */
[----:B------:R-:W-:Y:S02]  /*65c0*/  ULDC UR4, c[0x0][0x238] ;  /* 0x00008e0000047ab9 */ /* 0x000fe40000000800 */
[----:B------:R-:W-:Y:S01]  /*65d0*/  IMAD R139, R139, UR5, RZ ;  /* 0x000000058b8b7c24 */ /* 0x000fe2000f8e02ff */
[----:B0-----:R-:W-:Y:S01]  /*65e0*/  PRMT R129, RZ, 0x7610, R129 ;  /* 0x00007610ff817816 */ /* 0x001fe20000000081 */
[----:B------:R-:W-:Y:S01]  /*65f0*/  IMAD.WIDE R94, R138, 0x2, R136 ;  /* 0x000000028a5e7825 */ /* 0x000fe200078e0288 */
[----:B------:R-:W-:Y:S01]  /*6600*/  LOP3.LUT R138, R0, 0x3a, RZ, 0xfc, !PT ;  /* 0x0000003a008a7812 */ /* 0x000fe200078efcff */
[----:B------:R-:W-:-:S02]  /*6610*/  ULDC UR5, c[0x0][0x238] ;  /* 0x00008e0000057ab9 */ /* 0x000fc40000000800 */
[----:B------:R-:W-:Y:S01]  /*6620*/  IMAD.WIDE R112, R139, 0x2, R136 ;  /* 0x000000028b707825 */ /* 0x000fe200078e0288 */
[----:B------:R-:W-:Y:S02]  /*6630*/  PRMT R97, RZ, 0x7610, R97 ;  /* 0x00007610ff617816 */ /* 0x000fe40000000061 */
[----:B------:R-:W-:Y:S01]  /*6640*/  LOP3.LUT R141, R0, 0x3e, RZ, 0xfc, !PT ;  /* 0x0000003e008d7812 */ /* 0x000fe200078efcff */
[----:B------:R-:W-:Y:S01]  /*6650*/  IMAD R138, R138, UR4, RZ ;  /* 0x000000048a8a7c24 */ /* 0x000fe2000f8e02ff */
[----:B------:R0:W4:Y:S01]  /*6660*/  @!P0 LDG.E.U16 R129, desc[UR14][R112.64] ;  /* 0x0000000e70818981 */ /* 0x000122000c1e1500 */
[----:B------:R-:W-:Y:S01]  /*6670*/  ISETP.GE.AND P0, PT, R140, UR40, PT ;  /* 0x000000288c007c0c */ /* 0x000fe2000bf06270 */
[----:B------:R-:W-:Y:S01]  /*6680*/  ULDC UR4, c[0x0][0x238] ;  /* 0x00008e0000047ab9 */ /* 0x000fe20000000800 */
[----:B------:R-:W-:Y:S01]  /*6690*/  LOP3.LUT R140, R0, 0x3c, RZ, 0xfc, !PT ;  /* 0x0000003c008c7812 */ /* 0x000fe200078efcff */
[----:B------:R-:W-:Y:S01]  /*66a0*/  IMAD.WIDE R138, R138, 0x2, R136 ;  /* 0x000000028a8a7825 */ /* 0x000fe200078e0288 */
[----:B------:R-:W-:Y:S01]  /*66b0*/  PRMT R125, RZ, 0x7610, R125 ;  /* 0x00007610ff7d7816 */ /* 0x000fe2000000007d */
[----:B------:R-:W4:Y:S01]  /*66c0*/  @!P3 LDG.E.U16 R97, desc[UR14][R94.64] ;  /* 0x0000000e5e61b981 */ /* 0x000f22000c1e1500 */
[----:B------:R-:W-:Y:S01]  /*66d0*/  ISETP.GE.AND P3, PT, R141, UR40, PT ;  /* 0x000000288d007c0c */ /* 0x000fe2000bf66270 */
[----:B------:R-:W-:Y:S01]  /*66e0*/  IMAD R140, R140, UR4, RZ ;  /* 0x000000048c8c7c24 */ /* 0x000fe2000f8e02ff */
[----:B------:R-:W-:Y:S01]  /*66f0*/  LOP3.LUT R141, R0, 0x42, RZ, 0xfc, !PT ;  /* 0x00000042008d7812 */ /* 0x000fe200078efcff */
[----:B------:R-:W-:Y:S01]  /*6700*/  ULDC UR4, c[0x0][0x238] ;  /* 0x00008e0000047ab9 */ /* 0x000fe20000000800 */
[----:B------:R1:W4:Y:S01]  /*6710*/  @!P1 LDG.E.U16 R125, desc[UR14][R138.64] ;  /* 0x0000000e8a7d9981 */ /* 0x000322000c1e1500 */
[----:B0-----:R-:W-:Y:S01]  /*6720*/  IMAD.WIDE R112, R140, 0x2, R136 ;  /* 0x000000028c707825 */ /* 0x001fe200078e0288 */
[----:B------:R-:W-:-:S02]  /*6730*/  ISETP.GE.AND P1, PT, R141, UR40, PT ;  /* 0x000000288d007c0c */ /* 0x000fc4000bf26270 */
[C---:B------:R-:W-:Y:S02]  /*6740*/  LOP3.LUT R141, R0.reuse, 0x3e, RZ, 0xfc, !PT ;  /* 0x0000003e008d7812 */ /* 0x040fe400078efcff */
[C---:B------:R-:W-:Y:S02]  /*6750*/  LOP3.LUT R140, R0.reuse, 0x40, RZ, 0xfc, !PT ;  /* 0x00000040008c7812 */ /* 0x040fe400078efcff */
[----:B------:R-:W-:Y:S01]  /*6760*/  PRMT R120, RZ, 0x7610, R120 ;  /* 0x00007610ff787816 */ /* 0x000fe20000000078 */
[----:B------:R-:W-:Y:S01]  /*6770*/  IMAD R141, R141, UR5, RZ ;  /* 0x000000058d8d7c24 */ /* 0x000fe2000f8e02ff */
[----:B------:R-:W-:Y:S01]  /*6780*/  LOP3.LUT R143, R0, 0x44, RZ, 0xfc, !PT ;  /* 0x00000044008f7812 */ /* 0x000fe200078efcff */
[----:B------:R-:W-:Y:S01]  /*6790*/  IMAD R140, R140, UR4, RZ ;  /* 0x000000048c8c7c24 */ /* 0x000fe2000f8e02ff */
[----:B------:R-:W-:Y:S01]  /*67a0*/  PRMT R128, RZ, 0x7610, R128 ;  /* 0x00007610ff807816 */ /* 0x000fe20000000080 */
[--C-:B-1----:R-:W-:Y:S01]  /*67b0*/  IMAD.WIDE R138, R141, 0x2, R136.reuse ;  /* 0x000000028d8a7825 */ /* 0x102fe200078e0288 */
[----:B------:R-:W4:Y:S01]  /*67c0*/  @!P2 LDG.E.U16 R120, desc[UR14][R112.64] ;  /* 0x0000000e7078a981 */ /* 0x000f22000c1e1500 */
[----:B------:R-:W-:Y:S01]  /*67d0*/  ISETP.GE.AND P2, PT, R143, UR40, PT ;  /* 0x000000288f007c0c */ /* 0x000fe2000bf46270 */
[----:B------:R-:W-:Y:S01]  /*67e0*/  ULDC UR5, c[0x0][0x238] ;  /* 0x00008e0000057ab9 */ /* 0x000fe20000000800 */
[----:B------:R-:W-:Y:S01]  /*67f0*/  IMAD.WIDE R140, R140, 0x2, R136 ;  /* 0x000000028c8c7825 */ /* 0x000fe200078e0288 */
[----:B------:R-:W-:Y:S01]  /*6800*/  PRMT R95, RZ, 0x7610, R95 ;  /* 0x00007610ff5f7816 */ /* 0x000fe2000000005f */
[----:B------:R-:W-:Y:S01]  /*6810*/  ULDC UR4, c[0x0][0x238] ;  /* 0x00008e0000047ab9 */ /* 0x000fe20000000800 */
[----:B------:R-:W-:-:S02]  /*6820*/  LOP3.LUT R143, R0, 0x48, RZ, 0xfc, !PT ;  /* 0x00000048008f7812 */ /* 0x000fc400078efcff */
[C---:B------:R-:W-:Y:S01]  /*6830*/  LOP3.LUT R142, R0.reuse, 0x46, RZ, 0xfc, !PT ;  /* 0x00000046008e7812 */ /* 0x040fe200078efcff */
[----:B------:R0:W4:Y:S01]  /*6840*/  @!P0 LDG.E.U16 R128, desc[UR14][R140.64] ;  /* 0x0000000e8c808981 */ /* 0x000122000c1e1500 */
[----:B------:R-:W-:Y:S02]  /*6850*/  ISETP.GE.AND P0, PT, R143, UR40, PT ;  /* 0x000000288f007c0c */ /* 0x000fe4000bf06270 */
[----:B------:R-:W-:Y:S01]  /*6860*/  LOP3.LUT R143, R0, 0x44, RZ, 0xfc, !PT ;  /* 0x00000044008f7812 */ /* 0x000fe200078efcff */
[----:B------:R1:W4:Y:S01]  /*6870*/  @!P3 LDG.E.U16 R95, desc[UR14][R138.64] ;  /* 0x0000000e8a5fb981 */ /* 0x000322000c1e1500 */
[----:B------:R-:W-:Y:S02]  /*6880*/  ISETP.GE.AND P3, PT, R142, UR40, PT ;  /* 0x000000288e007c0c */ /* 0x000fe4000bf66270 */
[----:B------:R-:W-:Y:S01]  /*6890*/  LOP3.LUT R142, R0, 0x42, RZ, 0xfc, !PT ;  /* 0x00000042008e7812 */ /* 0x000fe200078efcff */
[----:B------:R-:W-:Y:S01]  /*68a0*/  IMAD R143, R143, UR5, RZ ;  /* 0x000000058f8f7c24 */ /* 0x000fe2000f8e02ff */
[----:B------:R-:W-:Y:S01]  /*68b0*/  PRMT R108, RZ, 0x7610, R108 ;  /* 0x00007610ff6c7816 */ /* 0x000fe2000000006c */
[----:B------:R-:W-:-:S02]  /*68c0*/  ULDC UR5, c[0x0][0x238] ;  /* 0x00008e0000057ab9 */ /* 0x000fc40000000800 */
[----:B------:R-:W-:Y:S01]  /*68d0*/  IMAD R142, R142, UR4, RZ ;  /* 0x000000048e8e7c24 */ /* 0x000fe2000f8e02ff */
[----:B------:R-:W-:Y:S01]  /*68e0*/  LOP3.LUT R145, R0, 0x4c, RZ, 0xfc, !PT ;  /* 0x0000004c00917812 */ /* 0x000fe200078efcff */
[----:B0-----:R-:W-:Y:S01]  /*68f0*/  IMAD.WIDE R140, R143, 0x2, R136 ;  /* 0x000000028f8c7825 */ /* 0x001fe200078e0288 */
[----:B------:R-:W-:-:S03]  /*6900*/  ULDC UR4, c[0x0][0x238] ;  /* 0x00008e0000047ab9 */ /* 0x000fc60000000800 */
[----:B-1----:R-:W-:Y:S01]  /*6910*/  IMAD.WIDE R138, R142, 0x2, R136 ;  /* 0x000000028e8a7825 */ /* 0x002fe200078e0288 */
[C---:B------:R-:W-:Y:S01]  /*6920*/  LOP3.LUT R142, R0.reuse, 0x46, RZ, 0xfc, !PT ;  /* 0x00000046008e7812 */ /* 0x040fe200078efcff */
[----:B------:R-:W4:Y:S01]  /*6930*/  @!P2 LDG.E.U16 R108, desc[UR14][R140.64] ;  /* 0x0000000e8c6ca981 */ /* 0x000f22000c1e1500 */
[----:B------:R-:W-:Y:S02]  /*6940*/  ISETP.GE.AND P2, PT, R145, UR40, PT ;  /* 0x0000002891007c0c */ /* 0x000fe4000bf46270 */
[----:B------:R-:W-:Y:S01]  /*6950*/  LOP3.LUT R145, R0, 0x48, RZ, 0xfc, !PT ;  /* 0x0000004800917812 */ /* 0x000fe200078efcff */
[----:B------:R-:W-:Y:S01]  /*6960*/  IMAD R142, R142, UR4, RZ ;  /* 0x000000048e8e7c24 */ /* 0x000fe2000f8e02ff */
[----:B------:R-:W-:Y:S01]  /*6970*/  PRMT R113, RZ, 0x7610, R113 ;  /* 0x00007610ff717816 */ /* 0x000fe20000000071 */
[----:B------:R-:W-:Y:S02]  /*6980*/  ULDC UR4, c[0x0][0x238] ;  /* 0x00008e0000047ab9 */ /* 0x000fe40000000800 */
[----:B------:R-:W-:Y:S01]  /*6990*/  IMAD R145, R145, UR4, RZ ;  /* 0x0000000491917c24 */ /* 0x000fe2000f8e02ff */
[----:B------:R-:W-:-:S02]  /*69a0*/  LOP3.LUT R146, R0, 0x4a, RZ, 0xfc, !PT ;  /* 0x0000004a00927812 */ /* 0x000fc400078efcff */
[----:B------:R-:W-:Y:S01]  /*69b0*/  LOP3.LUT R168, R0, 0x4c, RZ, 0xfc, !PT ;  /* 0x0000004c00a87812 */ /* 0x000fe200078efcff */
[----:B------:R0:W4:Y:S01]  /*69c0*/  @!P1 LDG.E.U16 R113, desc[UR14][R138.64] ;  /* 0x0000000e8a719981 */ /* 0x000122000c1e1500 */
[----:B------:R-:W-:Y:S01]  /*69d0*/  PRMT R94, RZ, 0x7610, R94 ;  /* 0x00007610ff5e7816 */ /* 0x000fe2000000005e */
[--C-:B------:R-:W-:Y:S01]  /*69e0*/  IMAD.WIDE R142, R142, 0x2, R136.reuse ;  /* 0x000000028e8e7825 */ /* 0x100fe200078e0288 */
[----:B------:R-:W-:Y:S01]  /*69f0*/  ISETP.GE.AND P1, PT, R146, UR40, PT ;  /* 0x0000002892007c0c */ /* 0x000fe2000bf26270 */
[----:B------:R-:W-:Y:S02]  /*6a00*/  ULDC UR4, c[0x0][0x238] ;  /* 0x00008e0000047ab9 */ /* 0x000fe40000000800 */
[----:B0-----:R-:W-:Y:S01]  /*6a10*/  IMAD.WIDE R138, R145, 0x2, R136 ;  /* 0x00000002918a7825 */ /* 0x001fe200078e0288 */
[----:B------:R-:W-:Y:S01]  /*6a20*/  LOP3.LUT R145, R0, 0x4a, RZ, 0xfc, !PT ;  /* 0x0000004a00917812 */ /* 0x000fe200078efcff */
[----:B------:R0:W4:Y:S01]  /*6a30*/  @!P3 LDG.E.U16 R94, desc[UR14][R142.64] ;  /* 0x0000000e8e5eb981 */ /* 0x000122000c1e1500 */
[----:B------:R-:W-:Y:S01]  /*6a40*/  PRMT R112, RZ, 0x7610, R112 ;  /* 0x00007610ff707816 */ /* 0x000fe20000000070 */
[----:B------:R-:W-:Y:S01]  /*6a50*/  IMAD R168, R168, UR4, RZ ;  /* 0x00000004a8a87c24 */ /* 0x000fe2000f8e02ff */
[C---:B------:R-:W-:Y:S01]  /*6a60*/  LOP3.LUT R146, R0.reuse, 0x4e, RZ, 0xfc, !PT ;  /* 0x0000004e00927812 */ /* 0x040fe200078efcff */
[----:B------:R-:W-:Y:S01]  /*6a70*/  IMAD R145, R145, UR5, RZ ;  /* 0x0000000591917c24 */ /* 0x000fe2000f8e02ff */
[----:B------:R-:W-:Y:S01]  /*6a80*/  PRMT R103, RZ, 0x7610, R103 ;  /* 0x00007610ff677816 */ /* 0x000fe20000000067 */
[----:B------:R-:W-:Y:S01]  /*6a90*/  ULDC UR4, c[0x0][0x238] ;  /* 0x00008e0000047ab9 */ /* 0x000fe20000000800 */
[----:B------:R-:W4:Y:S01]  /*6aa0*/  @!P0 LDG.E.U16 R112, desc[UR14][R138.64] ;  /* 0x0000000e8a708981 */ /* 0x000f22000c1e1500 */
[----:B------:R-:W-:Y:S01]  /*6ab0*/  IMAD.WIDE R140, R145, 0x2, R136 ;  /* 0x00000002918c7825 */ /* 0x000fe200078e0288 */
[----:B------:R-:W-:Y:S01]  /*6ac0*/  LOP3.LUT R145, R0, 0x7e, RZ, 0xfc, !PT ;  /* 0x0000007e00917812 */ /* 0x000fe200078efcff */
[----:B------:R-:W-:-:S02]  /*6ad0*/  ULDC UR5, c[0x0][0x238] ;  /* 0x00008e0000057ab9 */ /* 0x000fc40000000800 */
[----:B0-----:R-:W-:Y:S01]  /*6ae0*/  IMAD.WIDE R142, R168, 0x2, R136 ;  /* 0x00000002a88e7825 */ /* 0x001fe200078e0288 */
[----:B------:R-:W-:Y:S01]  /*6af0*/  LOP3.LUT R168, R0, 0x4e, RZ, 0xfc, !PT ;  /* 0x0000004e00a87812 */ /* 0x000fe200078efcff */
[----:B------:R0:W4:Y:S01]  /*6b00*/  @!P1 LDG.E.U16 R103, desc[UR14][R140.64] ;  /* 0x0000000e8c679981 */ /* 0x000122000c1e1500 */
[----:B------:R-:W-:Y:S02]  /*6b10*/  PRMT R119, RZ, 0x7610, R119 ;  /* 0x00007610ff777816 */ /* 0x000fe40000000077 */
[----:B------:R-:W-:Y:S02]  /*6b20*/  ISETP.GE.AND P0, PT, R146, UR40, PT ;  /* 0x0000002892007c0c */ /* 0x000fe4000bf06270 */
[C---:B------:R-:W-:Y:S01]  /*6b30*/  ISETP.GE.AND P3, PT, R145.reuse, UR40, PT ;  /* 0x0000002891007c0c */ /* 0x040fe2000bf66270 */
[----:B------:R-:W-:Y:S01]  /*6b40*/  IMAD R168, R168, UR4, RZ ;  /* 0x00000004a8a87c24 */ /* 0x000fe2000f8e02ff */
[----:B------:R1:W4:Y:S01]  /*6b50*/  @!P2 LDG.E.U16 R119, desc[UR14][R142.64] ;  /* 0x0000000e8e77a981 */ /* 0x000322000c1e1500 */
[----:B------:R-:W-:Y:S01]  /*6b60*/  LOP3.LUT R146, R0, 0x7c, RZ, 0xfc, !PT ;  /* 0x0000007c00927812 */ /* 0x000fe200078efcff */
[----:B------:R-:W-:Y:S01]  /*6b70*/  ULDC UR4, c[0x0][0x238] ;  /* 0x00008e0000047ab9 */ /* 0x000fe20000000800 */
[----:B0-----:R-:W-:-:S02]  /*6b80*/  IMAD R140, R145, UR41, RZ ;  /* 0x00000029918c7c24 */ /* 0x001fc4000f8e02ff */
[----:B------:R-:W-:Y:S01]  /*6b90*/  IMAD.WIDE R138, R168, 0x2, R136 ;  /* 0x00000002a88a7825 */ /* 0x000fe200078e0288 */
[----:B------:R-:W-:Y:S02]  /*6ba0*/  ISETP.GE.AND P1, PT, R146, UR40, PT ;  /* 0x0000002892007c0c */ /* 0x000fe4000bf26270 */
[----:B-1----:R-:W-:Y:S01]  /*6bb0*/  PRMT R142, RZ, 0x7610, R142 ;  /* 0x00007610ff8e7816 */ /* 0x002fe2000000008e */
[----:B------:R-:W-:Y:S01]  /*6bc0*/  IMAD.WIDE R140, R140, 0x2, R136 ;  /* 0x000000028c8c7825 */ /* 0x000fe200078e0288 */
[----:B------:R-:W-:-:S04]  /*6bd0*/  PRMT R143, RZ, 0x7610, R143 ;  /* 0x00007610ff8f7816 */ /* 0x000fc8000000008f */
[----:B------:R0:W4:Y:S04]  /*6be0*/  @!P0 LDG.E.U16 R142, desc[UR14][R138.64] ;  /* 0x0000000e8a8e8981 */ /* 0x000128000c1e1500 */
[----:B------:R1:W4:Y:S01]  /*6bf0*/  @!P3 LDG.E.U16 R143, desc[UR14][R140.64] ;  /* 0x0000000e8c8fb981 */ /* 0x000322000c1e1500 */
[----:B0-----:R-:W-:Y:S01]  /*6c00*/  IMAD R138, R146, UR41, RZ ;  /* 0x00000029928a7c24 */ /* 0x001fe2000f8e02ff */
[----:B-1----:R-:W-:-:S03]  /*6c10*/  LOP3.LUT R141, R0, 0x7a, RZ, 0xfc, !PT ;  /* 0x0000007a008d7812 */ /* 0x002fc600078efcff */
[----:B------:R-:W-:Y:S01]  /*6c20*/  IMAD.WIDE R138, R138, 0x2, R136 ;  /* 0x000000028a8a7825 */ /* 0x000fe200078e0288 */
[----:B------:R-:W-:Y:S02]  /*6c30*/  PRMT R140, RZ, 0x7610, R140 ;  /* 0x00007610ff8c7816 */ /* 0x000fe4000000008c */
[C---:B------:R-:W-:Y:S02]  /*6c40*/  ISETP.GE.AND P2, PT, R141.reuse, UR40, PT ;  /* 0x000000288d007c0c */ /* 0x040fe4000bf46270 */
[----:B------:R-:W-:Y:S02]  /*6c50*/  LOP3.LUT R168, R0, 0x50, RZ, 0xfc, !PT ;  /* 0x0000005000a87812 */ /* 0x000fe400078efcff */
[----:B------:R0:W4:Y:S02]  /*6c60*/  @!P1 LDG.E.U16 R140, desc[UR14][R138.64] ;  /* 0x0000000e8a8c9981 */ /* 0x000124000c1e1500 */
[----:B------:R-:W-:Y:S02]  /*6c70*/  ISETP.GE.AND P0, PT, R168, UR40, PT ;  /* 0x00000028a8007c0c */ /* 0x000fe4000bf06270 */
[----:B------:R-:W-:Y:S01]  /*6c80*/  LOP3.LUT R145, R0, 0x52, RZ, 0xfc, !PT ;  /* 0x0000005200917812 */ /* 0x000fe200078efcff */
[----:B0-----:R-:W-:Y:S01]  /*6c90*/  IMAD R138, R141, UR41, RZ ;  /* 0x000000298d8a7c24 */ /* 0x001fe2000f8e02ff */
[----:B------:R-:W-:Y:S01]  /*6ca0*/  PRMT R141, RZ, 0x7610, R141 ;  /* 0x00007610ff8d7816 */ /* 0x000fe2000000008d */
[----:B------:R-:W-:Y:S01]  /*6cb0*/  IMAD R168, R168, UR4, RZ ;  /* 0x00000004a8a87c24 */ /* 0x000fe2000f8e02ff */
[----:B------:R-:W-:Y:S01]  /*6cc0*/  ISETP.GE.AND P1, PT, R145, UR40, PT ;  /* 0x0000002891007c0c */ /* 0x000fe2000bf26270 */
[----:B------:R-:W-:Y:S01]  /*6cd0*/  IMAD.WIDE R138, R138, 0x2, R136 ;  /* 0x000000028a8a7825 */ /* 0x000fe200078e0288 */
[----:B------:R-:W-:Y:S01]  /*6ce0*/  PRMT R145, RZ, 0x7610, R145 ;  /* 0x00007610ff917816 */ /* 0x000fe20000000091 */
[----:B------:R-:W-:Y:S01]  /*6cf0*/  ULDC UR4, c[0x0][0x238] ;  /* 0x00008e0000047ab9 */ /* 0x000fe20000000800 */
[----:B------:R-:W-:-:S02]  /*6d00*/  LOP3.LUT R174, R0, 0x52, RZ, 0xfc, !PT ;  /* 0x0000005200ae7812 */ /* 0x000fc400078efcff */
[----:B------:R0:W4:Y:S01]  /*6d10*/  @!P2 LDG.E.U16 R141, desc[UR14][R138.64] ;  /* 0x0000000e8a8da981 */ /* 0x000122000c1e1500 */
[----:B------:R-:W-:Y:S02]  /*6d20*/  LOP3.LUT R146, R0, 0x54, RZ, 0xfc, !PT ;  /* 0x0000005400927812 */ /* 0x000fe400078efcff */
[----:B------:R-:W-:Y:S01]  /*6d30*/  IMAD R174, R174, UR5, RZ ;  /* 0x00000005aeae7c24 */ /* 0x000fe2000f8e02ff */
[----:B------:R-:W-:Y:S01]  /*6d40*/  PRMT R147, RZ, 0x7610, R147 ;  /* 0x00007610ff937816 */ /* 0x000fe20000000093 */
[----:B------:R-:W-:Y:S01]  /*6d50*/  ULDC UR5, c[0x0][0x238] ;  /* 0x00008e0000057ab9 */ /* 0x000fe20000000800 */
[----:B0-----:R-:W-:Y:S01]  /*6d60*/  IMAD.WIDE R138, R168, 0x2, R136 ;  /* 0x00000002a88a7825 */ /* 0x001fe200078e0288 */
[----:B------:R-:W-:-:S04]  /*6d70*/  LOP3.LUT R168, R0, 0x54, RZ, 0xfc, !PT ;  /* 0x0000005400a87812 */ /* 0x000fc800078efcff */
[----:B------:R0:W4:Y:S01]  /*6d80*/  @!P0 LDG.E.U16 R145, desc[UR14][R138.64] ;  /* 0x0000000e8a918981 */ /* 0x000122000c1e1500 */
[----:B------:R-:W-:Y:S02]  /*6d90*/  ISETP.GE.AND P0, PT, R146, UR40, PT ;  /* 0x0000002892007c0c */ /* 0x000fe4000bf06270 */
[----:B------:R-:W-:Y:S01]  /*6da0*/  PRMT R146, RZ, 0x7610, R146 ;  /* 0x00007610ff927816 */ /* 0x000fe20000000092 */
[----:B------:R-:W-:Y:S01]  /*6db0*/  IMAD R168, R168, UR4, RZ ;  /* 0x00000004a8a87c24 */ /* 0x000fe2000f8e02ff */
[----:B------:R-:W-:Y:S01]  /*6dc0*/  PRMT R148, RZ, 0x7610, R148 ;  /* 0x00007610ff947816 */ /* 0x000fe20000000094 */
[----:B------:R-:W-:Y:S01]  /*6dd0*/  ULDC UR4, c[0x0][0x238] ;  /* 0x00008e0000047ab9 */ /* 0x000fe20000000800 */
[----:B0-----:R-:W-:-:S05]  /*6de0*/  IMAD.WIDE R138, R174, 0x2, R136 ;  /* 0x00000002ae8a7825 */ /* 0x001fca00078e0288 */
[----:B------:R0:W4:Y:S01]  /*6df0*/  @!P1 LDG.E.U16 R146, desc[UR14][R138.64] ;  /* 0x0000000e8a929981 */ /* 0x000122000c1e1500 */
[----:B------:R-:W-:Y:S01]  /*6e00*/  LOP3.LUT R174, R0, 0x56, RZ, 0xfc, !PT ;  /* 0x0000005600ae7812 */ /* 0x000fe200078efcff */
[----:B0-----:R-:W-:-:S05]  /*6e10*/  IMAD.WIDE R138, R168, 0x2, R136 ;  /* 0x00000002a88a7825 */ /* 0x001fca00078e0288 */
[----:B------:R0:W4:Y:S01]  /*6e20*/  @!P0 LDG.E.U16 R147, desc[UR14][R138.64] ;  /* 0x0000000e8a938981 */ /* 0x000122000c1e1500 */
[----:B------:R-:W-:Y:S01]  /*6e30*/  IMAD R174, R174, UR5, RZ ;  /* 0x00000005aeae7c24 */ /* 0x000fe2000f8e02ff */
[C---:B------:R-:W-:Y:S01]  /*6e40*/  LOP3.LUT R168, R0.reuse, 0x58, RZ, 0xfc, !PT ;  /* 0x0000005800a87812 */ /* 0x040fe200078efcff */
[----:B------:R-:W-:Y:S01]  /*6e50*/  ULDC UR5, c[0x0][0x238] ;  /* 0x00008e0000057ab9 */ /* 0x000fe20000000800 */
[----:B0-----:R-:W-:-:S04]  /*6e60*/  LOP3.LUT R138, R0, 0x56, RZ, 0xfc, !PT ;  /* 0x00000056008a7812 */ /* 0x001fc800078efcff */
[----:B------:R-:W-:Y:S02]  /*6e70*/  ISETP.GE.AND P0, PT, R138, UR40, PT ;  /* 0x000000288a007c0c */ /* 0x000fe4000bf06270 */
[----:B------:R-:W-:-:S04]  /*6e80*/  LOP3.LUT R138, R0, 0x58, RZ, 0xfc, !PT ;  /* 0x00000058008a7812 */ /* 0x000fc800078efcff */
[----:B------:R-:W-:Y:S01]  /*6e90*/  ISETP.GE.AND P1, PT, R138, UR40, PT ;  /* 0x000000288a007c0c */ /* 0x000fe2000bf26270 */
[----:B------:R-:W-:Y:S01]  /*6ea0*/  IMAD.WIDE R138, R174, 0x2, R136 ;  /* 0x00000002ae8a7825 */ /* 0x000fe200078e0288 */
[----:B------:R-:W-:-:S03]  /*6eb0*/  PRMT R149, RZ, 0x7610, R149 ;  /* 0x00007610ff957816 */ /* 0x000fc60000000095 */
[----:B------:R-:W-:Y:S01]  /*6ec0*/  IMAD R168, R168, UR4, RZ ;  /* 0x00000004a8a87c24 */ /* 0x000fe2000f8e02ff */
[----:B------:R-:W-:Y:S01]  /*6ed0*/  LOP3.LUT R174, R0, 0x5a, RZ, 0xfc, !PT ;  /* 0x0000005a00ae7812 */ /* 0x000fe200078efcff */
[----:B------:R0:W4:Y:S01]  /*6ee0*/  @!P0 LDG.E.U16 R148, desc[UR14][R138.64] ;  /* 0x0000000e8a948981 */ /* 0x000122000c1e1500 */
[----:B------:R-:W-:Y:S01]  /*6ef0*/  PRMT R150, RZ, 0x7610, R150 ;  /* 0x00007610ff967816 */ /* 0x000fe20000000096 */
[----:B------:R-:W-:Y:S01]  /*6f00*/  ULDC UR4, c[0x0][0x238] ;  /* 0x00008e0000047ab9 */ /* 0x000fe20000000800 */
        /* <DEDUP_REMOVED lines=99> */
[----:B0-----:R-:W-:-:S04]  /*7540*/  LOP3.LUT R138, R0, 0x6e, RZ, 0xfc, !PT ;  /* 0x0000006e008a7812 */ /* 0x001fc800078efcff */
[----:B------:R-:W-:Y:S02]  /*7550*/  ISETP.GE.AND P0, PT, R138, UR40, PT ;  /* 0x000000288a007c0c */ /* 0x000fe4000bf06270 */
[C---:B------:R-:W-:Y:S02]  /*7560*/  LOP3.LUT R138, R0.reuse, 0x72, RZ, 0xfc, !PT ;  /* 0x00000072008a7812 */ /* 0x040fe400078efcff */
[----:B------:R-:W-:Y:S02]  /*7570*/  LOP3.LUT R168, R0, 0x72, RZ, 0xfc, !PT ;  /* 0x0000007200a87812 */ /* 0x000fe400078efcff */
[----:B------:R-:W-:Y:S01]  /*7580*/  ISETP.GE.AND P1, PT, R138, UR40, PT ;  /* 0x000000288a007c0c */ /* 0x000fe2000bf26270 */
[----:B------:R-:W-:Y:S01]  /*7590*/  IMAD.WIDE R138, R174, 0x2, R136 ;  /* 0x00000002ae8a7825 */ /* 0x000fe200078e0288 */
[----:B------:R-:W-:-:S03]  /*75a0*/  PRMT R159, RZ, 0x7610, R159 ;  /* 0x00007610ff9f7816 */ /* 0x000fc6000000009f */
[----:B------:R-:W-:Y:S01]  /*75b0*/  IMAD R168, R168, UR4, RZ ;  /* 0x00000004a8a87c24 */ /* 0x000fe2000f8e02ff */
[----:B------:R-:W-:Y:S01]  /*75c0*/  ULDC UR4, c[0x0][0x238] ;  /* 0x00008e0000047ab9 */ /* 0x000fe20000000800 */
[----:B------:R0:W4:Y:S02]  /*75d0*/  @!P0 LDG.E.U16 R158, desc[UR14][R138.64] ;  /* 0x0000000e8a9e8981 */ /* 0x000124000c1e1500 */
[----:B0-----:R-:W-:-:S05]  /*75e0*/  IMAD.WIDE R138, R168, 0x2, R136 ;  /* 0x00000002a88a7825 */ /* 0x001fca00078e0288 */
[----:B------:R0:W4:Y:S02]  /*75f0*/  @!P1 LDG.E.U16 R159, desc[UR14][R138.64] ;  /* 0x0000000e8a9f9981 */ /* 0x000124000c1e1500 */
[----:B0-----:R-:W-:-:S04]  /*7600*/  LOP3.LUT R138, R0, 0x74, RZ, 0xfc, !PT ;  /* 0x00000074008a7812 */ /* 0x001fc800078efcff */
[----:B------:R-:W-:Y:S02]  /*7610*/  ISETP.GE.AND P0, PT, R138, UR40, PT ;  /* 0x000000288a007c0c */ /* 0x000fe4000bf06270 */
[----:B------:R-:W-:Y:S02]  /*7620*/  LOP3.LUT R138, R0, 0x76, RZ, 0xfc, !PT ;  /* 0x00000076008a7812 */ /* 0x000fe400078efcff */
[----:B------:R-:W4:Y:S04]  /*7630*/  LDL.LU R0, [R1+0xa0] ;  /* 0x0000a00001007983 */ /* 0x000f280000300800 */
[----:B------:R-:W4:Y:S01]  /*7640*/  LDL.LU R197, [R1+0xa4] ;  /* 0x0000a40001c57983 */ /* 0x000f220000300800 */
[----:B------:R-:W0:Y:S01]  /*7650*/  S2R R168, SR_TID.X ;  /* 0x0000000000a87919 */ /* 0x000e220000002100 */
[----:B------:R-:W-:-:S02]  /*7660*/  ISETP.GE.AND P1, PT, R138, UR40, PT ;  /* 0x000000288a007c0c */ /* 0x000fc4000bf26270 */
[----:B------:R-:W-:Y:S02]  /*7670*/  PRMT R160, RZ, 0x7610, R160 ;  /* 0x00007610ffa07816 */ /* 0x000fe400000000a0 */
[----:B0-----:R-:W-:-:S04]  /*7680*/  SHF.R.U32.HI R174, RZ, 0x7, R168 ;  /* 0x00000007ffae7819 */ /* 0x001fc800000116a8 */
[----:B------:R-:W-:-:S04]  /*7690*/  SGXT.U32 R174, R174, 0x1 ;  /* 0x00000001aeae781a */ /* 0x000fc80000000000 */
[----:B------:R-:W-:-:S05]  /*76a0*/  LOP3.LUT R174, R174, 0x74, RZ, 0xfc, !PT ;  /* 0x00000074aeae7812 */ /* 0x000fca00078efcff */
[----:B------:R-:W-:Y:S01]  /*76b0*/  IMAD R174, R174, UR4, RZ ;  /* 0x00000004aeae7c24 */ /* 0x000fe2000f8e02ff */
[----:B------:R-:W-:-:S03]  /*76c0*/  ULDC UR4, c[0x0][0x238] ;  /* 0x00008e0000047ab9 */ /* 0x000fc60000000800 */
[----:B------:R-:W-:Y:S01]  /*76d0*/  IMAD.WIDE R138, R174, 0x2, R136 ;  /* 0x00000002ae8a7825 */ /* 0x000fe200078e0288 */
[----:B------:R-:W-:-:S04]  /*76e0*/  SHF.R.U32.HI R174, RZ, 0x7, R168 ;  /* 0x00000007ffae7819 */ /* 0x000fc800000116a8 */
[----:B------:R-:W-:Y:S01]  /*76f0*/  SGXT.U32 R174, R174, 0x1 ;  /* 0x00000001aeae781a */ /* 0x000fe20000000000 */
[----:B------:R0:W4:Y:S03]  /*7700*/  @!P0 LDG.E.U16 R160, desc[UR14][R138.64] ;  /* 0x0000000e8aa08981 */ /* 0x000126000c1e1500 */
[----:B------:R-:W-:Y:S02]  /*7710*/  LOP3.LUT R174, R174, 0x76, RZ, 0xfc, !PT ;  /* 0x00000076aeae7812 */ /* 0x000fe400078efcff */
[----:B------:R-:W-:-:S03]  /*7720*/  PRMT R161, RZ, 0x7610, R161 ;  /* 0x00007610ffa17816 */ /* 0x000fc600000000a1 */
[----:B------:R-:W-:-:S04]  /*7730*/  IMAD R174, R174, UR4, RZ ;  /* 0x00000004aeae7c24 */ /* 0x000fc8000f8e02ff */
[----:B0-----:R-:W-:-:S05]  /*7740*/  IMAD.WIDE R138, R174, 0x2, R136 ;  /* 0x00000002ae8a7825 */ /* 0x001fca00078e0288 */
[----:B------:R0:W4:Y:S01]  /*7750*/  @!P1 LDG.E.U16 R161, desc[UR14][R138.64] ;  /* 0x0000000e8aa19981 */ /* 0x000122000c1e1500 */
[----:B------:R-:W-:-:S04]  /*7760*/  LOP3.LUT R168, R168, 0x7f, RZ, 0xc0, !PT ;  /* 0x0000007fa8a87812 */ /* 0x000fc800078ec0ff */
[----:B------:R-:W-:Y:S01]  /*7770*/  ISETP.GE.AND P0, PT, R168, UR40, PT ;  /* 0x00000028a8007c0c */ /* 0x000fe2000bf06270 */
[----:B------:R-:W1:Y:S01]  /*7780*/  S2R R179, SR_TID.X ;  /* 0x0000000000b37919 */ /* 0x000e620000002100 */
[CC--:B------:R-:W-:Y:S02]  /*7790*/  IADD3 RZ, P1, R102.reuse, R3.reuse, RZ ;  /* 0x0000000366ff7210 */ /* 0x0c0fe40007f3e0ff */
[----:B------:R-:W-:Y:S01]  /*77a0*/  PRMT R162, RZ, 0x7610, R162 ;  /* 0x00007610ffa27816 */ /* 0x000fe200000000a2 */
[----:B0-----:R-:W-:Y:S02]  /*77b0*/  IMAD.IADD R138, R102, 0x1, R3 ;  /* 0x00000001668a7824 */ /* 0x001fe400078e0203 */
[----:B------:R-:W-:Y:S01]  /*77c0*/  IMAD.X R139, R225, 0x1, R2, P1 ;  /* 0x00000001e18b7824 */ /* 0x000fe200008e0602 */
[----:B------:R-:W-:Y:S01]  /*77d0*/  BAR.SYNC.DEFER_BLOCKING 0x0 ;  /* 0x0000000000007b1d */ /* 0x000fe20000010000 */
[----:B------:R-:W-:Y:S02]  /*77e0*/  IADD3 RZ, P1, R100, R3, RZ ;  /* 0x0000000364ff7210 */ /* 0x000fe40007f3e0ff */
[----:B------:R-:W-:-:S02]  /*77f0*/  PRMT R163, RZ, 0x7610, R163 ;  /* 0x00007610ffa37816 */ /* 0x000fc400000000a3 */
[----:B------:R-:W-:Y:S02]  /*7800*/  PRMT R164, RZ, 0x7610, R164 ;  /* 0x00007610ffa47816 */ /* 0x000fe400000000a4 */
[----:B------:R-:W-:Y:S01]  /*7810*/  PRMT R165, RZ, 0x7610, R165 ;  /* 0x00007610ffa57816 */ /* 0x000fe200000000a5 */
[----:B------:R0:W4:Y:S02]  /*7820*/  @!P0 LDG.E.U16 R162, desc[UR14][R138.64] ;  /* 0x0000000e8aa28981 */ /* 0x000124000c1e1500 */
[----:B0-----:R-:W-:Y:S02]  /*7830*/  IMAD.IADD R138, R100, 0x1, R3 ;  /* 0x00000001648a7824 */ /* 0x001fe400078e0203 */
[----:B------:R-:W-:Y:S01]  /*7840*/  IMAD.X R139, R224, 0x1, R2, P1 ;  /* 0x00000001e08b7824 */ /* 0x000fe200008e0602 */
[----:B------:R-:W-:-:S04]  /*7850*/  IADD3 RZ, P1, R98, R3, RZ ;  /* 0x0000000362ff7210 */ /* 0x000fc80007f3e0ff */
[----:B------:R0:W4:Y:S02]  /*7860*/  @!P0 LDG.E.U16 R163, desc[UR14][R138.64] ;  /* 0x0000000e8aa38981 */ /* 0x000124000c1e1500 */
[----:B0-----:R-:W-:Y:S02]  /*7870*/  IMAD.IADD R138, R98, 0x1, R3 ;  /* 0x00000001628a7824 */ /* 0x001fe400078e0203 */
[----:B------:R-:W-:Y:S01]  /*7880*/  IMAD.X R139, R223, 0x1, R2, P1 ;  /* 0x00000001df8b7824 */ /* 0x000fe200008e0602 */
[----:B------:R-:W-:-:S04]  /*7890*/  IADD3 RZ, P1, R96, R3, RZ ;  /* 0x0000000360ff7210 */ /* 0x000fc80007f3e0ff */
[----:B------:R0:W4:Y:S01]  /*78a0*/  @!P0 LDG.E.U16 R164, desc[UR14][R138.64] ;  /* 0x0000000e8aa48981 */ /* 0x000122000c1e1500 */
[----:B------:R-:W-:Y:S01]  /*78b0*/  PRMT R166, RZ, 0x7610, R166 ;  /* 0x00007610ffa67816 */ /* 0x000fe200000000a6 */
[----:B0-----:R-:W-:Y:S02]  /*78c0*/  IMAD.IADD R138, R96, 0x1, R3 ;  /* 0x00000001608a7824 */ /* 0x001fe400078e0203 */
[----:B------:R-:W-:Y:S01]  /*78d0*/  IMAD.X R139, R222, 0x1, R2, P1 ;  /* 0x00000001de8b7824 */ /* 0x000fe200008e0602 */
[----:B------:R-:W-:-:S04]  /*78e0*/  IADD3 RZ, P1, R93, R3, RZ ;  /* 0x000000035dff7210 */ /* 0x000fc80007f3e0ff */
[----:B------:R0:W4:Y:S02]  /*78f0*/  @!P0 LDG.E.U16 R165, desc[UR14][R138.64] ;  /* 0x0000000e8aa58981 */ /* 0x000124000c1e1500 */
[----:B0-----:R-:W-:Y:S02]  /*7900*/  IMAD.IADD R138, R93, 0x1, R3 ;  /* 0x000000015d8a7824 */ /* 0x001fe400078e0203 */
[----:B------:R-:W-:Y:S01]  /*7910*/  IMAD.X R139, R220, 0x1, R2, P1 ;  /* 0x00000001dc8b7824 */ /* 0x000fe200008e0602 */
[----:B-1----:R-:W-:-:S04]  /*7920*/  LOP3.LUT P1, RZ, R179, 0x80, RZ, 0xc0, !PT ;  /* 0x00000080b3ff7812 */ /* 0x002fc8000782c0ff */
[----:B------:R0:W4:Y:S01]  /*7930*/  @!P0 LDG.E.U16 R166, desc[UR14][R138.64] ;  /* 0x0000000e8aa68981 */ /* 0x000122000c1e1500 */
[----:B------:R-:W-:Y:S02]  /*7940*/  SEL R168, RZ, 0x90, !P1 ;  /* 0x00000090ffa87807 */ /* 0x000fe40004800000 */
[----:B------:R-:W-:Y:S01]  /*7950*/  IADD3 RZ, P1, R92, R3, RZ ;  /* 0x000000035cff7210 */ /* 0x000fe20007f3e0ff */
[----:B0-----:R-:W-:-:S05]  /*7960*/  IMAD.SHL.U32 R138, R179, 0x2, RZ ;  /* 0x00000002b38a7824 */ /* 0x001fca00078e00ff */
[----:B------:R-:W-:Y:S01]  /*7970*/  LOP3.LUT R168, R168, 0x7e, R138, 0x78, !PT ;  /* 0x0000007ea8a87812 */ /* 0x000fe200078e788a */
[----:B------:R-:W-:Y:S01]  /*7980*/  IMAD.SHL.U32 R138, R179, 0x100, RZ ;  /* 0x00000100b38a7824 */ /* 0x000fe200078e00ff */
[----:B------:R-:W-:Y:S01]  /*7990*/  PRMT R167, RZ, 0x7610, R167 ;  /* 0x00007610ffa77816 */ /* 0x000fe200000000a7 */
[----:B------:R-:W-:Y:S01]  /*79a0*/  IMAD.X R139, R218, 0x1, R2, P1 ;  /* 0x00000001da8b7824 */ /* 0x000fe200008e0602 */
[----:B------:R-:W-:Y:S02]  /*79b0*/  IADD3 RZ, P1, R91, R3, RZ ;  /* 0x000000035bff7210 */ /* 0x000fe40007f3e0ff */
[----:B------:R-:W-:Y:S01]  /*79c0*/  LOP3.LUT R168, R168, 0x4000, R138, 0xf8, !PT ;  /* 0x00004000a8a87812 */ /* 0x000fe200078ef88a */
[----:B------:R-:W-:-:S04]  /*79d0*/  IMAD.IADD R138, R92, 0x1, R3 ;  /* 0x000000015c8a7824 */ /* 0x000fc800078e0203 */
[----:B-----5:R0:W-:Y:S04]  /*79e0*/  STS.U16 [R168+UR12], R144 ;  /* 0x00000090a8007988 */ /* 0x0201e8000800040c */
[----:B------:R1:W5:Y:S01]  /*79f0*/  @!P0 LDG.E.U16 R167, desc[UR14][R138.64] ;  /* 0x0000000e8aa78981 */ /* 0x000362000c1e1500 */
[----:B0-----:R-:W-:Y:S01]  /*7a00*/  PRMT R144, RZ, 0x7610, R144 ;  /* 0x00007610ff907816 */ /* 0x001fe20000000090 */
[----:B-1----:R-:W-:Y:S02]  /*7a10*/  IMAD.IADD R138, R91, 0x1, R3 ;  /* 0x000000015b8a7824 */ /* 0x002fe400078e0203 */
[----:B------:R-:W-:Y:S01]  /*7a20*/  IMAD.X R139, R216, 0x1, R2, P1 ;  /* 0x00000001d88b7824 */ /* 0x000fe200008e0602 */
[----:B------:R-:W-:Y:S02]  /*7a30*/  IADD3 RZ, P1, R90, R3, RZ ;  /* 0x000000035aff7210 */ /* 0x000fe40007f3e0ff */
[----:B------:R-:W-:-:S02]  /*7a40*/  PRMT R170, RZ, 0x7610, R170 ;  /* 0x00007610ffaa7816 */ /* 0x000fc400000000aa */
[----:B------:R0:W5:Y:S04]  /*7a50*/  @!P0 LDG.E.U16 R144, desc[UR14][R138.64] ;  /* 0x0000000e8a908981 */ /* 0x000168000c1e1500 */
[----:B---3--:R1:W-:Y:S01]  /*7a60*/  STS.U16 [R168+UR12+0x400], R135 ;  /* 0x00040087a8007988 */ /* 0x0083e2000800040c */
[--C-:B0-----:R-:W-:Y:S02]  /*7a70*/  IMAD.IADD R138, R90, 0x1, R3.reuse ;  /* 0x000000015a8a7824 */ /* 0x101fe400078e0203 */
[--C-:B------:R-:W-:Y:S01]  /*7a80*/  IMAD.X R139, R214, 0x1, R2.reuse, P1 ;  /* 0x00000001d68b7824 */ /* 0x100fe200008e0602 */
[CC--:B------:R-:W-:Y:S01]  /*7a90*/  IADD3 RZ, P1, R89.reuse, R3.reuse, RZ ;  /* 0x0000000359ff7210 */ /* 0x0c0fe20007f3e0ff */
[----:B--2---:R0:W-:Y:S04]  /*7aa0*/  STS.U16 [R168+UR12+0x800], R134 ;  /* 0x00080086a8007988 */ /* 0x0041e8000800040c */
[----:B------:R2:W3:Y:S01]  /*7ab0*/  @!P0 LDG.E.U16 R170, desc[UR14][R138.64] ;  /* 0x0000000e8aaa8981 */ /* 0x0004e2000c1e1500 */
[----:B-1----:R-:W-:Y:S01]  /*7ac0*/  IMAD.X R135, R212, 0x1, R2, P1 ;  /* 0x00000001d4877824 */ /* 0x002fe200008e0602 */
[----:B------:R-:W-:Y:S01]  /*7ad0*/  IADD3 RZ, P1, R88, R3, RZ ;  /* 0x0000000358ff7210 */ /* 0x000fe20007f3e0ff */
[----:B0-----:R-:W-:Y:S01]  /*7ae0*/  IMAD.IADD R134, R89, 0x1, R3 ;  /* 0x0000000159867824 */ /* 0x001fe200078e0203 */
[----:B--2---:R-:W-:-:S02]  /*7af0*/  PRMT R138, RZ, 0x7610, R138 ;  /* 0x00007610ff8a7816 */ /* 0x004fc4000000008a */
[----:B------:R-:W-:-:S04]  /*7b00*/  PRMT R139, RZ, 0x7610, R139 ;  /* 0x00007610ff8b7816 */ /* 0x000fc8000000008b */
[----:B------:R0:W2:Y:S04]  /*7b10*/  @!P0 LDG.E.U16 R138, desc[UR14][R134.64] ;  /* 0x0000000e868a8981 */ /* 0x0000a8000c1e1500 */
[----:B----4-:R1:W-:Y:S01]  /*7b20*/  STS.U16 [R168+UR12+0xc00], R133 ;  /* 0x000c0085a8007988 */ /* 0x0103e2000800040c */
[--C-:B0-----:R-:W-:Y:S02]  /*7b30*/  IMAD.IADD R134, R88, 0x1, R3.reuse ;  /* 0x0000000158867824 */ /* 0x101fe400078e0203 */
[--C-:B------:R-:W-:Y:S01]  /*7b40*/  IMAD.X R135, R210, 0x1, R2.reuse, P1 ;  /* 0x00000001d2877824 */ /* 0x100fe200008e0602 */
[-C--:B------:R-:W-:Y:S01]  /*7b50*/  IADD3 RZ, P1, R23, R3.reuse, RZ ;  /* 0x0000000317ff7210 */ /* 0x080fe20007f3e0ff */
[----:B------:R0:W-:Y:S04]  /*7b60*/  STS.U16 [R168+UR12+0x1000], R132 ;  /* 0x00100084a8007988 */ /* 0x0001e8000800040c */
[----:B------:R4:W2:Y:S01]  /*7b70*/  @!P0 LDG.E.U16 R139, desc[UR14][R134.64] ;  /* 0x0000000e868b8981 */ /* 0x0008a2000c1e1500 */
[----:B-1----:R-:W-:Y:S01]  /*7b80*/  IMAD.X R133, R209, 0x1, R2, P1 ;  /* 0x00000001d1857824 */ /* 0x002fe200008e0602 */
[----:B------:R-:W-:Y:S01]  /*7b90*/  IADD3 RZ, P1, R22, R3, RZ ;  /* 0x0000000316ff7210 */ /* 0x000fe20007f3e0ff */
[----:B0-----:R-:W-:Y:S01]  /*7ba0*/  IMAD.IADD R132, R23, 0x1, R3 ;  /* 0x0000000117847824 */ /* 0x001fe200078e0203 */
[----:B----4-:R-:W-:-:S02]  /*7bb0*/  PRMT R134, RZ, 0x7610, R134 ;  /* 0x00007610ff867816 */ /* 0x010fc40000000086 */
[----:B------:R-:W-:-:S04]  /*7bc0*/  PRMT R135, RZ, 0x7610, R135 ;  /* 0x00007610ff877816 */ /* 0x000fc80000000087 */
[----:B------:R0:W4:Y:S04]  /*7bd0*/  @!P0 LDG.E.U16 R134, desc[UR14][R132.64] ;  /* 0x0000000e84868981 */ /* 0x000128000c1e1500 */
[----:B------:R1:W-:Y:S01]  /*7be0*/  STS.U16 [R168+UR12+0x1400], R131 ;  /* 0x00140083a8007988 */ /* 0x0003e2000800040c */
[--C-:B0-----:R-:W-:Y:S02]  /*7bf0*/  IMAD.IADD R132, R22, 0x1, R3.reuse ;  /* 0x0000000116847824 */ /* 0x101fe400078e0203 */
[--C-:B------:R-:W-:Y:S01]  /*7c00*/  IMAD.X R133, R207, 0x1, R2.reuse, P1 ;  /* 0x00000001cf857824 */ /* 0x100fe200008e0602 */
[CC--:B------:R-:W-:Y:S01]  /*7c10*/  IADD3 RZ, P1, R21.reuse, R3.reuse, RZ ;  /* 0x0000000315ff7210 */ /* 0x0c0fe20007f3e0ff */
[----:B------:R0:W-:Y:S04]  /*7c20*/  STS.U16 [R168+UR12+0x1800], R130 ;  /* 0x00180082a8007988 */ /* 0x0001e8000800040c */
[----:B------:R0:W2:Y:S01]  /*7c30*/  @!P0 LDG.E.U16 R135, desc[UR14][R132.64] ;  /* 0x0000000e84878981 */ /* 0x0000a2000c1e1500 */
[----:B-1----:R-:W-:Y:S01]  /*7c40*/  IMAD.X R131, R206, 0x1, R2, P1 ;  /* 0x00000001ce837824 */ /* 0x002fe200008e0602 */
[----:B------:R-:W-:Y:S01]  /*7c50*/  IADD3 RZ, P1, R20, R3, RZ ;  /* 0x0000000314ff7210 */ /* 0x000fe20007f3e0ff */
[----:B0-----:R-:W-:Y:S01]  /*7c60*/  IMAD.IADD R130, R21, 0x1, R3 ;  /* 0x0000000115827824 */ /* 0x001fe200078e0203 */
[----:B------:R-:W-:-:S02]  /*7c70*/  PRMT R132, RZ, 0x7610, R132 ;  /* 0x00007610ff847816 */ /* 0x000fc40000000084 */
[----:B------:R-:W-:-:S04]  /*7c80*/  PRMT R133, RZ, 0x7610, R133 ;  /* 0x00007610ff857816 */ /* 0x000fc80000000085 */
[----:B------:R0:W2:Y:S04]  /*7c90*/  @!P0 LDG.E.U16 R132, desc[UR14][R130.64] ;  /* 0x0000000e82848981 */ /* 0x0000a8000c1e1500 */
[----:B------:R1:W-:Y:S01]  /*7ca0*/  STS.U16 [R168+UR12+0x1c00], R129 ;  /* 0x001c0081a8007988 */ /* 0x0003e2000800040c */
[--C-:B0-----:R-:W-:Y:S02]  /*7cb0*/  IMAD.IADD R130, R20, 0x1, R3.reuse ;  /* 0x0000000114827824 */ /* 0x101fe400078e0203 */
[--C-:B------:R-:W-:Y:S01]  /*7cc0*/  IMAD.X R131, R205, 0x1, R2.reuse, P1 ;  /* 0x00000001cd837824 */ /* 0x100fe200008e0602 */
[CC--:B------:R-:W-:Y:S01]  /*7cd0*/  IADD3 RZ, P1, R19.reuse, R3.reuse, RZ ;  /* 0x0000000313ff7210 */ /* 0x0c0fe20007f3e0ff */
[----:B------:R0:W-:Y:S04]  /*7ce0*/  STS.U16 [R168+UR12+0x2000], R128 ;  /* 0x00200080a8007988 */ /* 0x0001e8000800040c */
[----:B------:R0:W2:Y:S01]  /*7cf0*/  @!P0 LDG.E.U16 R133, desc[UR14][R130.64] ;  /* 0x0000000e82858981 */ /* 0x0000a2000c1e1500 */
[----:B-1----:R-:W-:Y:S01]  /*7d00*/  IMAD.X R129, R204, 0x1, R2, P1 ;  /* 0x00000001cc817824 */ /* 0x002fe200008e0602 */
[C---:B------:R-:W-:Y:S01]  /*7d10*/  IADD3 RZ, P1, R18.reuse, R3, RZ ;  /* 0x0000000312ff7210 */ /* 0x040fe20007f3e0ff */
[--C-:B0-----:R-:W-:Y:S01]  /*7d20*/  IMAD.IADD R128, R19, 0x1, R3.reuse ;  /* 0x0000000113807824 */ /* 0x101fe200078e0203 */
[----:B------:R-:W-:Y:S01]  /*7d30*/  PRMT R130, RZ, 0x7610, R130 ;  /* 0x00007610ff827816 */ /* 0x000fe20000000082 */
[----:B------:R0:W-:Y:S05]  /*7d40*/  STS.U16 [R168+UR12+0x2400], R112 ;  /* 0x00240070a8007988 */ /* 0x0001ea000800040c */
[----:B------:R1:W3:Y:S01]  /*7d50*/  @!P0 LDG.E.U16 R130, desc[UR14][R128.64] ;  /* 0x0000000e80828981 */ /* 0x0002e2000c1e1500 */
[----:B0-----:R-:W-:Y:S01]  /*7d60*/  PRMT R112, RZ, 0x7610, R112 ;  /* 0x00007610ff707816 */ /* 0x001fe20000000070 */
[----:B-1----:R-:W-:-:S02]  /*7d70*/  IMAD.IADD R128, R18, 0x1, R3 ;  /* 0x0000000112807824 */ /* 0x002fc400078e0203 */
[----:B------:R-:W-:Y:S01]  /*7d80*/  IMAD.X R129, R208, 0x1, R2, P1 ;  /* 0x00000001d0817824 */ /* 0x000fe200008e0602 */
[C---:B------:R-:W-:Y:S02]  /*7d90*/  IADD3 RZ, P1, R17.reuse, R3, RZ ;  /* 0x0000000311ff7210 */ /* 0x040fe40007f3e0ff */
[----:B------:R-:W-:Y:S02]  /*7da0*/  PRMT R131, RZ, 0x7610, R131 ;  /* 0x00007610ff837816 */ /* 0x000fe40000000083 */
[----:B------:R0:W2:Y:S04]  /*7db0*/  @!P0 LDG.E.U16 R112, desc[UR14][R128.64] ;  /* 0x0000000e80708981 */ /* 0x0000a8000c1e1500 */
[----:B------:R1:W-:Y:S01]  /*7dc0*/  STS.U16 [R168+UR12+0x2800], R145 ;  /* 0x00280091a8007988 */ /* 0x0003e2000800040c */
[----:B0-----:R-:W-:-:S02]  /*7dd0*/  IMAD.IADD R128, R17, 0x1, R3 ;  /* 0x0000000111807824 */ /* 0x001fc400078e0203 */
[----:B------:R-:W-:Y:S01]  /*7de0*/  IMAD.X R129, R180, 0x1, R2, P1 ;  /* 0x00000001b4817824 */ /* 0x000fe200008e0602 */
[C---:B------:R-:W-:Y:S02]  /*7df0*/  IADD3 RZ, P1, R16.reuse, R3, RZ ;  /* 0x0000000310ff7210 */ /* 0x040fe40007f3e0ff */
[----:B-1----:R-:W-:Y:S02]  /*7e00*/  PRMT R145, RZ, 0x7610, R145 ;  /* 0x00007610ff917816 */ /* 0x002fe40000000091 */
        /* <DEDUP_REMOVED lines=10> */
[----:B------:R-:W-:Y:S02]  /*7eb0*/  IADD3 RZ, P1, R14, R3, RZ ;  /* 0x000000030eff7210 */ /* 0x000fe40007f3e0ff */
[----:B-1----:R-:W-:Y:S02]  /*7ec0*/  PRMT R169, RZ, 0x7610, R169 ;  /* 0x00007610ffa97816 */ /* 0x002fe400000000a9 */
[----:B------:R0:W2:Y:S01]  /*7ed0*/  @!P0 LDG.E.U16 R149, desc[UR14][R128.64] ;  /* 0x0000000e80958981 */ /* 0x0000a2000c1e1500 */
[----:B------:R-:W-:-:S03]  /*7ee0*/  LOP3.LUT R174, R168, 0x20, RZ, 0x3c, !PT ;  /* 0x00000020a8ae7812 */ /* 0x000fc600078e3cff */
[----:B------:R1:W-:Y:S01]  /*7ef0*/  STS.U16 [R168+UR12+0x3400], R171 ;  /* 0x003400aba8007988 */ /* 0x0003e2000800040c */
[----:B0-----:R-:W-:Y:S02]  /*7f00*/  IMAD.IADD R128, R14, 0x1, R3 ;  /* 0x000000010e807824 */ /* 0x001fe400078e0203 */
[----:B------:R-:W-:Y:S01]  /*7f10*/  IMAD.X R129, R202, 0x1, R2, P1 ;  /* 0x00000001ca817824 */ /* 0x000fe200008e0602 */
[C---:B------:R-:W-:Y:S02]  /*7f20*/  IADD3 RZ, P1, R13.reuse, R3, RZ ;  /* 0x000000030dff7210 */ /* 0x040fe40007f3e0ff */
[----:B-1----:R-:W-:Y:S02]  /*7f30*/  PRMT R171, RZ, 0x7610, R171 ;  /* 0x00007610ffab7816 */ /* 0x002fe400000000ab */
[----:B------:R0:W2:Y:S04]  /*7f40*/  @!P0 LDG.E.U16 R169, desc[UR14][R128.64] ;  /* 0x0000000e80a98981 */ /* 0x0000a8000c1e1500 */
[----:B------:R-:W-:Y:S01]  /*7f50*/  STS.U16 [R168+UR12+0x3800], R173 ;  /* 0x003800ada8007988 */ /* 0x000fe2000800040c */
[----:B0-----:R-:W-:-:S02]  /*7f60*/  IMAD.IADD R128, R13, 0x1, R3 ;  /* 0x000000010d807824 */ /* 0x001fc400078e0203 */
[----:B------:R-:W-:Y:S01]  /*7f70*/  IMAD.X R129, R184, 0x1, R2, P1 ;  /* 0x00000001b8817824 */ /* 0x000fe200008e0602 */
[C---:B------:R-:W-:Y:S01]  /*7f80*/  IADD3 RZ, P1, R12.reuse, R3, RZ ;  /* 0x000000030cff7210 */ /* 0x040fe20007f3e0ff */
[----:B------:R-:W-:Y:S04]  /*7f90*/  STS.U16 [R168+UR12+0x3c00], R172 ;  /* 0x003c00aca8007988 */ /* 0x000fe8000800040c */
[----:B------:R0:W-:Y:S04]  /*7fa0*/  STS.U16 [R174+UR12+0x100], R116 ;  /* 0x00010074ae007988 */ /* 0x0001e8000800040c */
[----:B------:R1:W2:Y:S01]  /*7fb0*/  @!P0 LDG.E.U16 R171, desc[UR14][R128.64] ;  /* 0x0000000e80ab8981 */ /* 0x0002a2000c1e1500 */
[----:B0-----:R-:W-:Y:S01]  /*7fc0*/  PRMT R116, RZ, 0x7610, R116 ;  /* 0x00007610ff747816 */ /* 0x001fe20000000074 */
[----:B-1----:R-:W-:-:S02]  /*7fd0*/  IMAD.IADD R128, R12, 0x1, R3 ;  /* 0x000000010c807824 */ /* 0x002fc400078e0203 */
[----:B------:R-:W-:Y:S01]  /*7fe0*/  IMAD.X R129, R201, 0x1, R2, P1 ;  /* 0x00000001c9817824 */ /* 0x000fe200008e0602 */
[CC--:B------:R-:W-:Y:S02]  /*7ff0*/  IADD3 RZ, P1, R11.reuse, R3.reuse, RZ ;  /* 0x000000030bff7210 */ /* 0x0c0fe40007f3e0ff */
[----:B------:R-:W-:Y:S02]  /*8000*/  PRMT R172, RZ, 0x7610, R172 ;  /* 0x00007610ffac7816 */ /* 0x000fe400000000ac */
[----:B------:R0:W2:Y:S01]  /*8010*/  @!P0 LDG.E.U16 R116, desc[UR14][R128.64] ;  /* 0x0000000e80748981 */ /* 0x0000a2000c1e1500 */
[----:B------:R-:W-:Y:S01]  /*8020*/  PRMT R173, RZ, 0x7610, R173 ;  /* 0x00007610ffad7816 */ /* 0x000fe200000000ad */
[----:B0-----:R-:W-:Y:S02]  /*8030*/  IMAD.IADD R128, R11, 0x1, R3 ;  /* 0x000000010b807824 */ /* 0x001fe400078e0203 */
[----:B------:R-:W-:Y:S01]  /*8040*/  IMAD.X R129, R186, 0x1, R2, P1 ;  /* 0x00000001ba817824 */ /* 0x000fe200008e0602 */
[----:B------:R-:W-:-:S04]  /*8050*/  IADD3 RZ, P1, R10, R3, RZ ;  /* 0x000000030aff7210 */ /* 0x000fc80007f3e0ff */
[----:B------:R0:W2:Y:S04]  /*8060*/  @!P0 LDG.E.U16 R172, desc[UR14][R128.64] ;  /* 0x0000000e80ac8981 */ /* 0x0000a8000c1e1500 */
[----:B------:R1:W-:Y:S01]  /*8070*/  STS.U16 [R174+UR12+0xd00], R126 ;  /* 0x000d007eae007988 */ /* 0x0003e2000800040c */
[----:B0-----:R-:W-:Y:S02]  /*8080*/  IMAD.IADD R128, R10, 0x1, R3 ;  /* 0x000000010a807824 */ /* 0x001fe400078e0203 */
[----:B------:R-:W-:Y:S01]  /*8090*/  IMAD.X R129, R200, 0x1, R2, P1 ;  /* 0x00000001c8817824 */ /* 0x000fe200008e0602 */
[----:B------:R-:W-:Y:S02]  /*80a0*/  IADD3 RZ, P1, R9, R3, RZ ;  /* 0x0000000309ff7210 */ /* 0x000fe40007f3e0ff */
[----:B-1----:R-:W-:-:S02]  /*80b0*/  PRMT R126, RZ, 0x7610, R126 ;  /* 0x00007610ff7e7816 */ /* 0x002fc4000000007e */
        /* <DEDUP_REMOVED lines=8> */
[CC--:B------:R-:W-:Y:S01]  /*8140*/  IADD3 RZ, P1, R7.reuse, R3.reuse, RZ ;  /* 0x0000000307ff7210 */ /* 0x0c0fe20007f3e0ff */
[--C-:B0-----:R-:W-:Y:S01]  /*8150*/  IMAD.IADD R114, R8, 0x1, R3.reuse ;  /* 0x0000000108727824 */ /* 0x101fe200078e0203 */
[----:B-----5:R-:W-:Y:S01]  /*8160*/  PRMT R128, RZ, 0x7610, R128 ;  /* 0x00007610ff807816 */ /* 0x020fe20000000080 */
[----:B------:R0:W-:Y:S04]  /*8170*/  STS.U16 [R174+UR12+0x500], R105 ;  /* 0x00050069ae007988 */ /* 0x0001e8000800040c */
[----:B------:R1:W-:Y:S04]  /*8180*/  STS.U16 [R174+UR12+0x1500], R104 ;  /* 0x00150068ae007988 */ /* 0x0003e8000800040c */
[----:B------:R5:W2:Y:S01]  /*8190*/  @!P0 LDG.E.U16 R128, desc[UR14][R114.64] ;  /* 0x0000000e72808981 */ /* 0x000aa2000c1e1500 */
[----:B0-----:R-:W-:Y:S01]  /*81a0*/  IMAD.X R105, R190, 0x1, R2, P1 ;  /* 0x00000001be697824 */ /* 0x001fe200008e0602 */
[----:B------:R-:W-:Y:S01]  /*81b0*/  IADD3 RZ, P1, R6, R3, RZ ;  /* 0x0000000306ff7210 */ /* 0x000fe20007f3e0ff */
[----:B-1----:R-:W-:Y:S01]  /*81c0*/  IMAD.IADD R104, R7, 0x1, R3 ;  /* 0x0000000107687824 */ /* 0x002fe200078e0203 */
[----:B-----5:R-:W-:-:S02]  /*81d0*/  PRMT R114, RZ, 0x7610, R114 ;  /* 0x00007610ff727816 */ /* 0x020fc40000000072 */
[----:B------:R-:W-:-:S04]  /*81e0*/  PRMT R115, RZ, 0x7610, R115 ;  /* 0x00007610ff737816 */ /* 0x000fc80000000073 */
[----:B------:R0:W5:Y:S04]  /*81f0*/  @!P0 LDG.E.U16 R114, desc[UR14][R104.64] ;  /* 0x0000000e68728981 */ /* 0x000168000c1e1500 */
[----:B------:R1:W-:Y:S01]  /*8200*/  STS.U16 [R174+UR12+0x1d00], R125 ;  /* 0x001d007dae007988 */ /* 0x0003e2000800040c */
[----:B0-----:R-:W-:Y:S02]  /*8210*/  IMAD.IADD R104, R6, 0x1, R3 ;  /* 0x0000000106687824 */ /* 0x001fe400078e0203 */
[----:B------:R-:W-:Y:S01]  /*8220*/  IMAD.X R105, R198, 0x1, R2, P1 ;  /* 0x00000001c6697824 */ /* 0x000fe200008e0602 */
[----:B------:R-:W-:Y:S02]  /*8230*/  IADD3 RZ, P1, R5, R3, RZ ;  /* 0x0000000305ff7210 */ /* 0x000fe40007f3e0ff */
[----:B-1----:R-:W-:-:S02]  /*8240*/  PRMT R125, RZ, 0x7610, R125 ;  /* 0x00007610ff7d7816 */ /* 0x002fc4000000007d */
[----:B------:R0:W5:Y:S04]  /*8250*/  @!P0 LDG.E.U16 R115, desc[UR14][R104.64] ;  /* 0x0000000e68738981 */ /* 0x000168000c1e1500 */
[----:B------:R1:W-:Y:S01]  /*8260*/  STS.U16 [R174+UR12+0x2100], R113 ;  /* 0x00210071ae007988 */ /* 0x0003e2000800040c */
[----:B0-----:R-:W-:Y:S02]  /*8270*/  IMAD.IADD R104, R5, 0x1, R3 ;  /* 0x0000000105687824 */ /* 0x001fe400078e0203 */
[----:B------:R-:W-:Y:S01]  /*8280*/  IMAD.X R105, R192, 0x1, R2, P1 ;  /* 0x00000001c0697824 */ /* 0x000fe200008e0602 */
[----:B------:R-:W-:Y:S02]  /*8290*/  IADD3 RZ, P1, R4, R3, RZ ;  /* 0x0000000304ff7210 */ /* 0x000fe40007f3e0ff */
[----:B-1----:R-:W-:-:S02]  /*82a0*/  PRMT R113, RZ, 0x7610, R113 ;  /* 0x00007610ff717816 */ /* 0x002fc40000000071 */
[----:B------:R0:W5:Y:S02]  /*82b0*/  @!P0 LDG.E.U16 R125, desc[UR14][R104.64] ;  /* 0x0000000e687d8981 */ /* 0x000164000c1e1500 */
[----:B0-----:R-:W-:Y:S02]  /*82c0*/  IMAD.IADD R104, R4, 0x1, R3 ;  /* 0x0000000104687824 */ /* 0x001fe400078e0203 */
[----:B------:R-:W-:Y:S01]  /*82d0*/  IMAD.X R105, R194, 0x1, R2, P1 ;  /* 0x00000001c2697824 */ /* 0x000fe200008e0602 */
[----:B------:R0:W-:Y:S04]  /*82e0*/  STS.U16 [R174+UR12+0x2500], R103 ;  /* 0x00250067ae007988 */ /* 0x0001e8000800040c */
[----:B------:R1:W5:Y:S01]  /*82f0*/  @!P0 LDG.E.U16 R113, desc[UR14][R104.64] ;  /* 0x0000000e68718981 */ /* 0x000362000c1e1500 */
[----:B0-----:R-:W-:-:S02]  /*8300*/  PRMT R103, RZ, 0x7610, R103 ;  /* 0x00007610ff677816 */ /* 0x001fc40000000067 */
[----:B-1----:R-:W-:-:S05]  /*8310*/  IADD3 R104, P1, R197, R3, RZ ;  /* 0x00000003c5687210 */ /* 0x002fca0007f3e0ff */
[----:B------:R-:W-:Y:S01]  /*8320*/  IMAD.X R105, R196, 0x1, R2, P1 ;  /* 0x00000001c4697824 */ /* 0x000fe200008e0602 */
[----:B------:R0:W-:Y:S04]  /*8330*/  STS.U16 [R174+UR12+0x1900], R127 ;  /* 0x0019007fae007988 */ /* 0x0001e8000800040c */
[----:B------:R1:W4:Y:S01]  /*8340*/  @!P0 LDG.E.U16 R103, desc[UR14][R104.64] ;  /* 0x0000000e68678981 */ /* 0x000322000c1e1500 */
[----:B0-----:R-:W-:Y:S02]  /*8350*/  PRMT R127, RZ, 0x7610, R127 ;  /* 0x00007610ff7f7816 */ /* 0x001fe4000000007f */
[----:B-1----:R-:W-:-:S05]  /*8360*/  IADD3 R104, P1, R185, R3, RZ ;  /* 0x00000003b9687210 */ /* 0x002fca0007f3e0ff */
[----:B------:R-:W-:-:S05]  /*8370*/  IMAD.X R105, R183, 0x1, R2, P1 ;  /* 0x00000001b7697824 */ /* 0x000fca00008e0602 */
[----:B------:R0:W5:Y:S01]  /*8380*/  @!P0 LDG.E.U16 R127, desc[UR14][R104.64] ;  /* 0x0000000e687f8981 */ /* 0x000162000c1e1500 */
[----:B------:R-:W-:Y:S02]  /*8390*/  PRMT R129, RZ, 0x7610, R129 ;  /* 0x00007610ff817816 */ /* 0x000fe40000000081 */
[----:B0-----:R-:W-:-:S05]  /*83a0*/  IADD3 R104, P1, R181, R3, RZ ;  /* 0x00000003b5687210 */ /* 0x001fca0007f3e0ff */
[----:B------:R-:W-:Y:S01]  /*83b0*/  IMAD.X R105, R178, 0x1, R2, P1 ;  /* 0x00000001b2697824 */ /* 0x000fe200008e0602 */
[----:B------:R0:W-:Y:S04]  /*83c0*/  STS.U16 [R174+UR12+0x2900], R146 ;  /* 0x00290092ae007988 */ /* 0x0001e8000800040c */
[----:B------:R1:W5:Y:S01]  /*83d0*/  @!P0 LDG.E.U16 R129, desc[UR14][R104.64] ;  /* 0x0000000e68818981 */ /* 0x000362000c1e1500 */
[----:B0-----:R-:W-:Y:S02]  /*83e0*/  PRMT R146, RZ, 0x7610, R146 ;  /* 0x00007610ff927816 */ /* 0x001fe40000000092 */
[----:B-1----:R-:W-:-:S05]  /*83f0*/  IADD3 R104, P1, R175, R3, RZ ;  /* 0x00000003af687210 */ /* 0x002fca0007f3e0ff */
[----:B------:R-:W-:Y:S01]  /*8400*/  IMAD.X R105, R249, 0x1, R2, P1 ;  /* 0x00000001f9697824 */ /* 0x000fe200008e0602 */
[----:B------:R-:W-:Y:S04]  /*8410*/  STL [R1+0x1b4], R197 ;  /* 0x0001b4c501007387 */ /* 0x000fe80000100800 */
[----:B------:R0:W5:Y:S04]  /*8420*/  @!P0 LDG.E.U16 R146, desc[UR14][R104.64] ;  /* 0x0000000e68928981 */ /* 0x000168000c1e1500 */
[----:B------:R-:W-:Y:S04]  /*8430*/  STL [R1+0x1b8], R196 ;  /* 0x0001b8c401007387 */ /* 0x000fe80000100800 */
[----:B------:R-:W3:Y:S01]  /*8440*/  LDL R175, [R1+0x34] ;  /* 0x0000340001af7983 */ /* 0x000ee20000100800 */
[----:B0-----:R-:W-:-:S03]  /*8450*/  IADD3 R104, P1, R177, R3, RZ ;  /* 0x00000003b1687210 */ /* 0x001fc60007f3e0ff */
[----:B------:R-:W-:Y:S02]  /*8460*/  STL [R1+0x1c4], R249 ;  /* 0x0001c4f901007387 */ /* 0x000fe40000100800 */
[----:B------:R-:W-:Y:S02]  /*8470*/  IMAD.X R105, R245, 0x1, R2, P1 ;  /* 0x00000001f5697824 */ /* 0x000fe400008e0602 */
[----:B------:R-:W2:Y:S04]  /*8480*/  LDL R183, [R1+0x80] ;  /* 0x0000800001b77983 */ /* 0x000ea80000100800 */
[----:B------:R0:W-:Y:S04]  /*8490*/  STL [R1+0x1cc], R245 ;  /* 0x0001ccf501007387 */ /* 0x0001e80000100800 */
[----:B0-----:R-:W4:Y:S04]  /*84a0*/  LDL.LU R245, [R1+0x44] ;  /* 0x0000440001f57983 */ /* 0x001f280000300800 */
[----:B------:R0:W-:Y:S04]  /*84b0*/  STS.U16 [R174+UR12+0x2d00], R150 ;  /* 0x002d0096ae007988 */ /* 0x0001e8000800040c */
[----:B------:R1:W-:Y:S04]  /*84c0*/  STS.U16 [R174+UR12+0x3100], R153 ;  /* 0x00310099ae007988 */ /* 0x0003e8000800040c */
[----:B------:R-:W5:Y:S01]  /*84d0*/  LDL R181, [R1+0x90] ;  /* 0x0000900001b57983 */ /* 0x000f620000100800 */
[----:B0-----:R-:W-:-:S03]  /*84e0*/  PRMT R150, RZ, 0x7610, R150 ;  /* 0x00007610ff967816 */ /* 0x001fc60000000096 */
[----:B------:R-:W5:Y:S04]  /*84f0*/  LDL R178, [R1+0xc] ;  /* 0x00000c0001b27983 */ /* 0x000f680000100800 */
[----:B------:R0:W5:Y:S01]  /*8500*/  @!P0 LDG.E.U16 R150, desc[UR14][R104.64] ;  /* 0x0000000e68968981 */ /* 0x000162000c1e1500 */
[----:B-1----:R-:W-:-:S03]  /*8510*/  PRMT R153, RZ, 0x7610, R153 ;  /* 0x00007610ff997816 */ /* 0x002fc60000000099 */
[----:B------:R-:W5:Y:S01]  /*8520*/  LDL R177, [R1+0x1c] ;  /* 0x00001c0001b17983 */ /* 0x000f620000100800 */
[----:B0-----:R-:W-:-:S05]  /*8530*/  IADD3 R104, P1, R176, R3, RZ ;  /* 0x00000003b0687210 */ /* 0x001fca0007f3e0ff */
[----:B------:R-:W-:Y:S01]  /*8540*/  IMAD.X R105, R241, 0x1, R2, P1 ;  /* 0x00000001f1697824 */ /* 0x000fe200008e0602 */
[----:B------:R-:W-:Y:S04]  /*8550*/  STL [R1+0x1d0], R241 ;  /* 0x0001d0f101007387 */ /* 0x000fe80000100800 */
[----:B------:R4:W5:Y:S04]  /*8560*/  @!P0 LDG.E.U16 R153, desc[UR14][R104.64] ;  /* 0x0000000e68998981 */ /* 0x000968000c1e1500 */
[----:B------:R0:W-:Y:S02]  /*8570*/  STS.U16 [R174+UR12+0x3d00], R141 ;  /* 0x003d008dae007988 */ /* 0x0001e4000800040c */
[----:B0-----:R-:W-:-:S02]  /*8580*/  PRMT R141, RZ, 0x7610, R141 ;  /* 0x00007610ff8d7816 */ /* 0x001fc4000000008d */
[----:B------:R-:W-:Y:S04]  /*8590*/  STS.U16 [R174+UR12+0x3500], R156 ;  /* 0x0035009cae007988 */ /* 0x000fe8000800040c */
[----:B------:R-:W-:Y:S01]  /*85a0*/  STS.U16 [R174+UR12+0x3900], R159 ;  /* 0x0039009fae007988 */ /* 0x000fe2000800040c */
[----:B----4-:R-:W-:-:S03]  /*85b0*/  IADD3 R104, P1, R245, R3, RZ ;  /* 0x00000003f5687210 */ /* 0x010fc60007f3e0ff */
[----:B------:R-:W-:Y:S02]  /*85c0*/  STL [R1+0x1d4], R245 ;  /* 0x0001d4f501007387 */ /* 0x000fe40000100800 */
[----:B------:R-:W-:Y:S02]  /*85d0*/  IMAD.X R105, R237, 0x1, R2, P1 ;  /* 0x00000001ed697824 */ /* 0x000fe400008e0602 */
[----:B------:R0:W-:Y:S04]  /*85e0*/  STL [R1+0x1d8], R237 ;  /* 0x0001d8ed01007387 */ /* 0x0001e80000100800 */
[----:B------:R3:W4:Y:S04]  /*85f0*/  @!P0 LDG.E.U16 R141, desc[UR14][R104.64] ;  /* 0x0000000e688d8981 */ /* 0x000728000c1e1500 */
[----:B0-----:R-:W2:Y:S04]  /*8600*/  LDL.LU R237, [R1+0x24] ;  /* 0x0000240001ed7983 */ /* 0x001ea80000300800 */
[----:B------:R-:W4:Y:S01]  /*8610*/  LDL R176, [R1+0x70] ;  /* 0x0000700001b07983 */ /* 0x000f220000100800 */
[----:B---3--:R-:W-:-:S03]  /*8620*/  IADD3 R104, P1, R175, R3, RZ ;  /* 0x00000003af687210 */ /* 0x008fc60007f3e0ff */
[----:B------:R-:W3:Y:S04]  /*8630*/  LDL R175, [R1+0x60] ;  /* 0x0000600001af7983 */ /* 0x000ee80000100800 */
[----:B------:R-:W-:Y:S04]  /*8640*/  STL [R1+0x1c0], R252 ;  /* 0x0001c0fc01007387 */ /* 0x000fe80000100800 */
[----:B------:R-:W3:Y:S04]  /*8650*/  LDL R174, [R1+0x40] ;  /* 0x0000400001ae7983 */ /* 0x000ee80000100800 */
[----:B------:R-:W3:Y:S01]  /*8660*/  LDL.LU R249, [R1+0x50] ;  /* 0x0000500001f97983 */ /* 0x000ee20000300800 */
[----:B------:R-:W-:Y:S01]  /*8670*/  LOP3.LUT R156, R168, 0x40, RZ, 0x3c, !PT ;  /* 0x00000040a89c7812 */ /* 0x000fe200078e3cff */
[----:B------:R-:W-:-:S04]  /*8680*/  IMAD.X R105, R233, 0x1, R2, P1 ;  /* 0x00000001e9697824 */ /* 0x000fc800008e0602 */
[----:B------:R0:W-:Y:S02]  /*8690*/  STS.U16 [R156+UR12+0x200], R111 ;  /* 0x0002006f9c007988 */ /* 0x0001e4000800040c */
[----:B0-----:R-:W-:Y:S02]  /*86a0*/  PRMT R111, RZ, 0x7610, R111 ;  /* 0x00007610ff6f7816 */ /* 0x001fe4000000006f */
[----:B------:R0:W-:Y:S04]  /*86b0*/  STS.U16 [R156+UR12+0x600], R106 ;  /* 0x0006006a9c007988 */ /* 0x0001e8000800040c */
[----:B------:R2:W3:Y:S01]  /*86c0*/  @!P0 LDG.E.U16 R111, desc[UR14][R104.64] ;  /* 0x0000000e686f8981 */ /* 0x0004e2000c1e1500 */
[----:B0-----:R-:W-:-:S03]  /*86d0*/  PRMT R106, RZ, 0x7610, R106 ;  /* 0x00007610ff6a7816 */ /* 0x001fc6000000006a */
[----:B------:R0:W-:Y:S02]  /*86e0*/  STS.U16 [R156+UR12+0xa00], R118 ;  /* 0x000a00769c007988 */ /* 0x0001e4000800040c */
[----:B0-----:R-:W-:Y:S02]  /*86f0*/  PRMT R118, RZ, 0x7610, R118 ;  /* 0x00007610ff767816 */ /* 0x001fe40000000076 */
[----:B------:R0:W-:Y:S02]  /*8700*/  STS.U16 [R156+UR12+0xe00], R124 ;  /* 0x000e007c9c007988 */ /* 0x0001e4000800040c */
[----:B0-----:R-:W-:Y:S02]  /*8710*/  PRMT R124, RZ, 0x7610, R124 ;  /* 0x00007610ff7c7816 */ /* 0x001fe4000000007c */
[----:B------:R0:W-:Y:S02]  /*8720*/  STS.U16 [R156+UR12+0x1200], R123 ;  /* 0x0012007b9c007988 */ /* 0x0001e4000800040c */
[----:B0-----:R-:W-:-:S02]  /*8730*/  PRMT R123, RZ, 0x7610, R123 ;  /* 0x00007610ff7b7816 */ /* 0x001fc4000000007b */
[----:B------:R0:W-:Y:S04]  /*8740*/  STS.U16 [R156+UR12+0x1600], R122 ;  /* 0x0016007a9c007988 */ /* 0x0001e8000800040c */
[----:B------:R-:W-:Y:S01]  /*8750*/  STL [R1+0x1bc], R0 ;  /* 0x0001bc0001007387 */ /* 0x000fe20000100800 */
[----:B0-----:R-:W-:-:S03]  /*8760*/  PRMT R122, RZ, 0x7610, R122 ;  /* 0x00007610ff7a7816 */ /* 0x001fc6000000007a */
[----:B------:R0:W-:Y:S02]  /*8770*/  STS.U16 [R156+UR12+0x1a00], R121 ;  /* 0x001a00799c007988 */ /* 0x0001e4000800040c */
[----:B0-----:R-:W-:Y:S02]  /*8780*/  PRMT R121, RZ, 0x7610, R121 ;  /* 0x00007610ff797816 */ /* 0x001fe40000000079 */
[----:B------:R0:W-:Y:S02]  /*8790*/  STS.U16 [R156+UR12+0x1e00], R120 ;  /* 0x001e00789c007988 */ /* 0x0001e4000800040c */
[----:B0-----:R-:W-:Y:S02]  /*87a0*/  PRMT R120, RZ, 0x7610, R120 ;  /* 0x00007610ff787816 */ /* 0x001fe40000000078 */
[----:B--2---:R-:W-:-:S05]  /*87b0*/  IADD3 R104, P1, R237, R3, RZ ;  /* 0x00000003ed687210 */ /* 0x004fca0007f3e0ff */
[----:B------:R-:W-:-:S05]  /*87c0*/  IMAD.X R105, R227, 0x1, R2, P1 ;  /* 0x00000001e3697824 */ /* 0x000fca00008e0602 */
[----:B------:R0:W2:Y:S02]  /*87d0*/  @!P0 LDG.E.U16 R106, desc[UR14][R104.64] ;  /* 0x0000000e686a8981 */ /* 0x0000a4000c1e1500 */
[----:B0-----:R-:W-:-:S05]  /*87e0*/  IADD3 R104, P1, R183, R3, RZ ;  /* 0x00000003b7687210 */ /* 0x001fca0007f3e0ff */
[----:B------:R-:W-:-:S05]  /*87f0*/  IMAD.X R105, R252, 0x1, R2, P1 ;  /* 0x00000001fc697824 */ /* 0x000fca00008e0602 */
[----:B------:R5:W2:Y:S02]  /*8800*/  @!P0 LDG.E.U16 R118, desc[UR14][R104.64] ;  /* 0x0000000e68768981 */ /* 0x000aa4000c1e1500 */
[----:B-----5:R-:W-:-:S05]  /*8810*/  IADD3 R104, P1, R181, R3, RZ ;  /* 0x00000003b5687210 */ /* 0x020fca0007f3e0ff */
[----:B------:R-:W-:-:S05]  /*8820*/  IMAD.X R105, R178, 0x1, R2, P1 ;  /* 0x00000001b2697824 */ /* 0x000fca00008e0602 */
[----:B------:R0:W5:Y:S02]  /*8830*/  @!P0 LDG.E.U16 R124, desc[UR14][R104.64] ;  /* 0x0000000e687c8981 */ /* 0x000164000c1e1500 */
[-C--:B0-----:R-:W-:Y:S02]  /*8840*/  IADD3 R104, P1, R0, R3.reuse, RZ ;  /* 0x0000000300687210 */ /* 0x081fe40007f3e0ff */
[----:B------:R-:W2:Y:S03]  /*8850*/  LDL.LU R0, [R1+0x7c] ;  /* 0x00007c0001007983 */ /* 0x000ea60000300800 */
[----:B------:R-:W-:Y:S01]  /*8860*/  IMAD.X R105, R177, 0x1, R2, P1 ;  /* 0x00000001b1697824 */ /* 0x000fe200008e0602 */
[----:B------:R-:W5:Y:S04]  /*8870*/  LDL.LU R245, [R1+0x30] ;  /* 0x0000300001f57983 */ /* 0x000f680000300800 */
[----:B------:R4:W2:Y:S02]  /*8880*/  @!P0 LDG.E.U16 R123, desc[UR14][R104.64] ;  /* 0x0000000e687b8981 */ /* 0x0008a4000c1e1500 */
[----:B----4-:R-:W-:-:S05]  /*8890*/  IADD3 R104, P1, R176, R3, RZ ;  /* 0x00000003b0687210 */ /* 0x010fca0007f3e0ff */
[----:B------:R-:W-:Y:S01]  /*88a0*/  IMAD.X R105, R248, 0x1, R2, P1 ;  /* 0x00000001f8697824 */ /* 0x000fe200008e0602 */
[----:B------:R-:W-:Y:S04]  /*88b0*/  STL [R1+0x1c8], R248 ;  /* 0x0001c8f801007387 */ /* 0x000fe80000100800 */
[----:B------:R3:W4:Y:S04]  /*88c0*/  @!P0 LDG.E.U16 R122, desc[UR14][R104.64] ;  /* 0x0000000e687a8981 */ /* 0x000728000c1e1500 */
[----:B------:R-:W2:Y:S04]  /*88d0*/  LDL R178, [R1+0x9c] ;  /* 0x00009c0001b27983 */ /* 0x000ea80000100800 */
[----:B------:R-:W4:Y:S01]  /*88e0*/  LDL R177, [R1+0x18] ;  /* 0x0000180001b17983 */ /* 0x000f220000100800 */
[----:B---3--:R-:W-:-:S03]  /*88f0*/  IADD3 R104, P1, R175, R3, RZ ;  /* 0x00000003af687210 */ /* 0x008fc60007f3e0ff */
[----:B------:R-:W3:Y:S02]  /*8900*/  LDL R176, [R1+0x8c] ;  /* 0x00008c0001b07983 */ /* 0x000ee40000100800 */
[----:B------:R-:W-:Y:S02]  /*8910*/  IMAD.X R105, R244, 0x1, R2, P1 ;  /* 0x00000001f4697824 */ /* 0x000fe400008e0602 */
[----:B------:R-:W3:Y:S04]  /*8920*/  LDL R175, [R1+0x8] ;  /* 0x0000080001af7983 */ /* 0x000ee80000100800 */
[----:B------:R0:W-:Y:S04]  /*8930*/  STL [R1+0x1dc], R244 ;  /* 0x0001dcf401007387 */ /* 0x0001e80000100800 */
[----:B------:R1:W3:Y:S04]  /*8940*/  @!P0 LDG.E.U16 R121, desc[UR14][R104.64] ;  /* 0x0000000e68798981 */ /* 0x0002e8000c1e1500 */
[----:B0-----:R-:W2:Y:S01]  /*8950*/  LDL.LU R244, [R1+0x20] ;  /* 0x0000200001f47983 */ /* 0x001ea20000300800 */
[----:B-1----:R-:W-:-:S05]  /*8960*/  IADD3 R104, P1, R249, R3, RZ ;  /* 0x00000003f9687210 */ /* 0x002fca0007f3e0ff */
[----:B------:R-:W-:-:S05]  /*8970*/  IMAD.X R105, R240, 0x1, R2, P1 ;  /* 0x00000001f0697824 */ /* 0x000fca00008e0602 */
[----:B------:R0:W3:Y:S02]  /*8980*/  @!P0 LDG.E.U16 R120, desc[UR14][R104.64] ;  /* 0x0000000e68788981 */ /* 0x0000e4000c1e1500 */
[----:B0-----:R-:W-:Y:S02]  /*8990*/  IADD3 R104, P1, R174, R3, RZ ;  /* 0x00000003ae687210 */ /* 0x001fe40007f3e0ff */
[----:B------:R-:W3:Y:S04]  /*89a0*/  LDL R174, [R1+0x6c] ;  /* 0x00006c0001ae7983 */ /* 0x000ee80000100800 */
[----:B------:R0:W-:Y:S01]  /*89b0*/  STS.U16 [R156+UR12+0x2200], R108 ;  /* 0x0022006c9c007988 */ /* 0x0001e2000800040c */
[----:B------:R-:W-:Y:S01]  /*89c0*/  IMAD.X R105, R236, 0x1, R2, P1 ;  /* 0x00000001ec697824 */ /* 0x000fe200008e0602 */
[----:B0-----:R-:W-:-:S02]  /*89d0*/  PRMT R108, RZ, 0x7610, R108 ;  /* 0x00007610ff6c7816 */ /* 0x001fc4000000006c */
        /* <DEDUP_REMOVED lines=9> */
[----:B------:R0:W-:Y:S02]  /*8a70*/  STS.U16 [R156+UR12+0x3600], R157 ;  /* 0x0036009d9c007988 */ /* 0x0001e4000800040c */
[----:B0-----:R-:W-:Y:S02]  /*8a80*/  PRMT R157, RZ, 0x7610, R157 ;  /* 0x00007610ff9d7816 */ /* 0x001fe4000000009d */
[----:B-----5:R-:W-:-:S05]  /*8a90*/  IADD3 R104, P1, R245, R3, RZ ;  /* 0x00000003f5687210 */ /* 0x020fca0007f3e0ff */
[----:B------:R-:W-:-:S05]  /*8aa0*/  IMAD.X R105, R232, 0x1, R2, P1 ;  /* 0x00000001e8697824 */ /* 0x000fca00008e0602 */
[----:B------:R2:W5:Y:S02]  /*8ab0*/  @!P0 LDG.E.U16 R119, desc[UR14][R104.64] ;  /* 0x0000000e68778981 */ /* 0x000564000c1e1500 */
[----:B--2---:R-:W-:-:S05]  /*8ac0*/  IADD3 R104, P1, R244, R3, RZ ;  /* 0x00000003f4687210 */ /* 0x004fca0007f3e0ff */
[----:B------:R-:W-:-:S05]  /*8ad0*/  IMAD.X R105, R226, 0x1, R2, P1 ;  /* 0x00000001e2697824 */ /* 0x000fca00008e0602 */
[----:B------:R0:W2:Y:S02]  /*8ae0*/  @!P0 LDG.E.U16 R147, desc[UR14][R104.64] ;  /* 0x0000000e68938981 */ /* 0x0000a4000c1e1500 */
[----:B0-----:R-:W-:-:S05]  /*8af0*/  IADD3 R104, P1, R178, R3, RZ ;  /* 0x00000003b2687210 */ /* 0x001fca0007f3e0ff */
[----:B----4-:R-:W-:-:S05]  /*8b00*/  IMAD.X R105, R177, 0x1, R2, P1 ;  /* 0x00000001b1697824 */ /* 0x010fca00008e0602 */
[----:B------:R3:W4:Y:S02]  /*8b10*/  @!P0 LDG.E.U16 R151, desc[UR14][R104.64] ;  /* 0x0000000e68978981 */ /* 0x000724000c1e1500 */
[----:B---3--:R-:W-:Y:S02]  /*8b20*/  IADD3 R104, P1, R176, R3, RZ ;  /* 0x00000003b0687210 */ /* 0x008fe40007f3e0ff */
[----:B------:R-:W3:Y:S04]  /*8b30*/  LDL.LU R176, [R1+0x2c] ;  /* 0x00002c0001b07983 */ /* 0x000ee80000300800 */
[----:B------:R-:W5:Y:S01]  /*8b40*/  LDL.LU R248, [R1+0x4c] ;  /* 0x00004c0001f87983 */ /* 0x000f620000300800 */
[----:B------:R-:W-:-:S03]  /*8b50*/  IMAD.X R105, R175, 0x1, R2, P1 ;  /* 0x00000001af697824 */ /* 0x000fc600008e0602 */
[----:B------:R-:W2:Y:S04]  /*8b60*/  LDL.LU R252, [R1+0x5c] ;  /* 0x00005c0001fc7983 */ /* 0x000ea80000300800 */
[----:B------:R0:W4:Y:S04]  /*8b70*/  @!P0 LDG.E.U16 R154, desc[UR14][R104.64] ;  /* 0x0000000e689a8981 */ /* 0x000128000c1e1500 */
[----:B------:R-:W4:Y:S04]  /*8b80*/  LDL.LU R196, [R1+0x4] ;  /* 0x0000040001c47983 */ /* 0x000f280000300800 */
[----:B------:R-:W4:Y:S01]  /*8b90*/  LDL.LU R197, [R1+0x88] ;  /* 0x0000880001c57983 */ /* 0x000f220000300800 */
[----:B0-----:R-:W-:-:S03]  /*8ba0*/  IADD3 R104, P1, R0, R3, RZ ;  /* 0x0000000300687210 */ /* 0x001fc60007f3e0ff */
[----:B------:R-:W4:Y:S02]  /*8bb0*/  LDL R175, [R1+0x14] ;  /* 0x0000140001af7983 */ /* 0x000f240000100800 */
[----:B------:R-:W-:Y:S02]  /*8bc0*/  IMAD.X R105, R251, 0x1, R2, P1 ;  /* 0x00000001fb697824 */ /* 0x000fe400008e0602 */
[----:B------:R-:W4:Y:S04]  /*8bd0*/  LDL R183, [R1+0x78] ;  /* 0x0000780001b77983 */ /* 0x000f280000100800 */
[----:B------:R0:W4:Y:S04]  /*8be0*/  @!P0 LDG.E.U16 R157, desc[UR14][R104.64] ;  /* 0x0000000e689d8981 */ /* 0x000128000c1e1500 */
[----:B------:R-:W4:Y:S01]  /*8bf0*/  LDL R181, [R1+0x68] ;  /* 0x0000680001b57983 */ /* 0x000f220000100800 */
[----:B0-----:R-:W-:-:S03]  /*8c00*/  IADD3 R104, P1, R174, R3, RZ ;  /* 0x00000003ae687210 */ /* 0x001fc60007f3e0ff */
[----:B------:R-:W4:Y:S04]  /*8c10*/  LDL R174, [R1+0x98] ;  /* 0x0000980001ae7983 */ /* 0x000f280000100800 */
[----:B------:R-:W4:Y:S04]  /*8c20*/  LDL.LU R178, [R1+0x58] ;  /* 0x0000580001b27983 */ /* 0x000f280000300800 */
[----:B------:R-:W4:Y:S04]  /*8c30*/  LDL.LU R177, [R1+0x48] ;  /* 0x0000480001b17983 */ /* 0x000f280000300800 */
[----:B------:R-:W3:Y:S01]  /*8c40*/  LDL.LU R241, [R1+0x3c] ;  /* 0x00003c0001f17983 */ /* 0x000ee20000300800 */
[----:B------:R-:W-:Y:S01]  /*8c50*/  PRMT R159, RZ, 0x7610, R159 ;  /* 0x00007610ff9f7816 */ /* 0x000fe2000000009f */
[----:B------:R-:W-:-:S05]  /*8c60*/  IMAD.X R105, R247, 0x1, R2, P1 ;  /* 0x00000001f7697824 */ /* 0x000fca00008e0602 */
[----:B------:R2:W4:Y:S04]  /*8c70*/  @!P0 LDG.E.U16 R159, desc[UR14][R104.64] ;  /* 0x0000000e689f8981 */ /* 0x000528000c1e1500 */
[----:B------:R0:W-:Y:S04]  /*8c80*/  STS.U16 [R156+UR12+0x3e00], R140 ;  /* 0x003e008c9c007988 */ /* 0x0001e8000800040c */
[----:B------:R1:W-:Y:S01]  /*8c90*/  STS.U16 [R156+UR12+0x3a00], R160 ;  /* 0x003a00a09c007988 */ /* 0x0003e2000800040c */
[----:B0-----:R-:W-:Y:S02]  /*8ca0*/  PRMT R140, RZ, 0x7610, R140 ;  /* 0x00007610ff8c7816 */ /* 0x001fe4000000008c */
[----:B-1----:R-:W-:-:S05]  /*8cb0*/  LOP3.LUT R156, R168, 0x60, RZ, 0x3c, !PT ;  /* 0x00000060a89c7812 */ /* 0x002fca00078e3cff */
[----:B------:R0:W-:Y:S02]  /*8cc0*/  STS.U16 [R156+UR12+0x300], R117 ;  /* 0x000300759c007988 */ /* 0x0001e4000800040c */
[----:B0-----:R-:W-:Y:S02]  /*8cd0*/  PRMT R117, RZ, 0x7610, R117 ;  /* 0x00007610ff757816 */ /* 0x001fe40000000075 */
[----:B------:R0:W-:Y:S02]  /*8ce0*/  STS.U16 [R156+UR12+0x700], R110 ;  /* 0x0007006e9c007988 */ /* 0x0001e4000800040c */
[----:B0-----:R-:W-:Y:S02]  /*8cf0*/  PRMT R110, RZ, 0x7610, R110 ;  /* 0x00007610ff6e7816 */ /* 0x001fe4000000006e */
[----:B------:R0:W-:Y:S02]  /*8d00*/  STS.U16 [R156+UR12+0xb00], R109 ;  /* 0x000b006d9c007988 */ /* 0x0001e4000800040c */
[----:B0-----:R-:W-:-:S02]  /*8d10*/  PRMT R109, RZ, 0x7610, R109 ;  /* 0x00007610ff6d7816 */ /* 0x001fc4000000006d */
[----:B--2---:R-:W-:-:S05]  /*8d20*/  IADD3 R104, P1, R252, R3, RZ ;  /* 0x00000003fc687210 */ /* 0x004fca0007f3e0ff */
[----:B------:R-:W-:-:S05]  /*8d30*/  IMAD.X R105, R243, 0x1, R2, P1 ;  /* 0x00000001f3697824 */ /* 0x000fca00008e0602 */
[----:B------:R5:W2:Y:S02]  /*8d40*/  @!P0 LDG.E.U16 R140, desc[UR14][R104.64] ;  /* 0x0000000e688c8981 */ /* 0x000aa4000c1e1500 */
[----:B-----5:R-:W-:-:S05]  /*8d50*/  IADD3 R104, P1, R248, R3, RZ ;  /* 0x00000003f8687210 */ /* 0x020fca0007f3e0ff */
[----:B------:R-:W-:-:S05]  /*8d60*/  IMAD.X R105, R239, 0x1, R2, P1 ;  /* 0x00000001ef697824 */ /* 0x000fca00008e0602 */
[----:B------:R3:W5:Y:S02]  /*8d70*/  @!P0 LDG.E.U16 R117, desc[UR14][R104.64] ;  /* 0x0000000e68758981 */ /* 0x000764000c1e1500 */
[----:B---3--:R-:W-:-:S05]  /*8d80*/  IADD3 R104, P1, R241, R3, RZ ;  /* 0x00000003f1687210 */ /* 0x008fca0007f3e0ff */
[----:B------:R-:W-:-:S05]  /*8d90*/  IMAD.X R105, R235, 0x1, R2, P1 ;  /* 0x00000001eb697824 */ /* 0x000fca00008e0602 */
[----:B------:R0:W3:Y:S02]  /*8da0*/  @!P0 LDG.E.U16 R110, desc[UR14][R104.64] ;  /* 0x0000000e686e8981 */ /* 0x0000e4000c1e1500 */
[----:B0-----:R-:W-:-:S05]  /*8db0*/  IADD3 R104, P1, R176, R3, RZ ;  /* 0x00000003b0687210 */ /* 0x001fca0007f3e0ff */
[----:B------:R-:W-:-:S05]  /*8dc0*/  IMAD.X R105, R231, 0x1, R2, P1 ;  /* 0x00000001e7697824 */ /* 0x000fca00008e0602 */
[----:B------:R4:W3:Y:S02]  /*8dd0*/  @!P0 LDG.E.U16 R109, desc[UR14][R104.64] ;  /* 0x0000000e686d8981 */ /* 0x0008e4000c1e1500 */
[----:B----4-:R-:W-:Y:S02]  /*8de0*/  IADD3 R104, P1, R174, R3, RZ ;  /* 0x00000003ae687210 */ /* 0x010fe40007f3e0ff */
[----:B------:R-:W4:Y:S03]  /*8df0*/  LDL.LU R174, [R1+0x38] ;  /* 0x0000380001ae7983 */ /* 0x000f260000300800 */
[----:B------:R-:W-:Y:S02]  /*8e00*/  IMAD.X R105, R175, 0x1, R2, P1 ;  /* 0x00000001af697824 */ /* 0x000fe400008e0602 */
[----:B------:R-:W2:Y:S04]  /*8e10*/  LDL.LU R175, [R1+0x28] ;  /* 0x0000280001af7983 */ /* 0x000ea80000300800 */
[----:B------:R0:W-:Y:S02]  /*8e20*/  STS.U16 [R156+UR12+0xf00], R107 ;  /* 0x000f006b9c007988 */ /* 0x0001e4000800040c */
[----:B0-----:R-:W-:-:S02]  /*8e30*/  PRMT R107, RZ, 0x7610, R107 ;  /* 0x00007610ff6b7816 */ /* 0x001fc4000000006b */
[----:B------:R0:W-:Y:S04]  /*8e40*/  STS.U16 [R156+UR12+0x1300], R101 ;  /* 0x001300659c007988 */ /* 0x0001e8000800040c */
[----:B------:R1:W3:Y:S01]  /*8e50*/  @!P0 LDG.E.U16 R107, desc[UR14][R104.64] ;  /* 0x0000000e686b8981 */ /* 0x0002e2000c1e1500 */
[----:B0-----:R-:W-:Y:S02]  /*8e60*/  PRMT R101, RZ, 0x7610, R101 ;  /* 0x00007610ff657816 */ /* 0x001fe40000000065 */
[----:B-1----:R-:W-:-:S05]  /*8e70*/  IADD3 R104, P1, R197, R3, RZ ;  /* 0x00000003c5687210 */ /* 0x002fca0007f3e0ff */
[----:B------:R-:W-:Y:S01]  /*8e80*/  IMAD.X R105, R196, 0x1, R2, P1 ;  /* 0x00000001c4697824 */ /* 0x000fe200008e0602 */
        /* <DEDUP_REMOVED lines=9> */
[----:B------:R-:W-:-:S05]  /*8f20*/  IMAD.X R105, R246, 0x1, R2, P1 ;  /* 0x00000001f6697824 */ /* 0x000fca00008e0602 */
[----:B------:R0:W3:Y:S01]  /*8f30*/  @!P0 LDG.E.U16 R97, desc[UR14][R104.64] ;  /* 0x0000000e68618981 */ /* 0x0000e2000c1e1500 */
[----:B------:R-:W-:-:S03]  /*8f40*/  PRMT R160, RZ, 0x7610, R160 ;  /* 0x00007610ffa07816 */ /* 0x000fc600000000a0 */
[----:B------:R1:W-:Y:S01]  /*8f50*/  STS.U16 [R156+UR12+0x2300], R94 ;  /* 0x0023005e9c007988 */ /* 0x0003e2000800040c */
[----:B0-----:R-:W-:-:S05]  /*8f60*/  IADD3 R104, P1, R178, R3, RZ ;  /* 0x00000003b2687210 */ /* 0x001fca0007f3e0ff */
[--C-:B------:R-:W-:Y:S01]  /*8f70*/  IMAD.X R105, R242, 0x1, R2.reuse, P1 ;  /* 0x00000001f2697824 */ /* 0x100fe200008e0602 */
[----:B-1----:R-:W-:Y:S01]  /*8f80*/  IADD3 R94, P1, R177, R3, RZ ;  /* 0x00000003b15e7210 */ /* 0x002fe20007f3e0ff */
[----:B------:R0:W-:Y:S04]  /*8f90*/  STS.U16 [R156+UR12+0x1f00], R95 ;  /* 0x001f005f9c007988 */ /* 0x0001e8000800040c */
[----:B------:R1:W3:Y:S01]  /*8fa0*/  @!P0 LDG.E.U16 R160, desc[UR14][R104.64] ;  /* 0x0000000e68a08981 */ /* 0x0002e2000c1e1500 */
[----:B0-----:R-:W-:Y:S01]  /*8fb0*/  IMAD.X R95, R238, 0x1, R2, P1 ;  /* 0x00000001ee5f7824 */ /* 0x001fe200008e0602 */
[----:B-1----:R-:W-:-:S06]  /*8fc0*/  PRMT R104, RZ, 0x7610, R104 ;  /* 0x00007610ff687816 */ /* 0x002fcc0000000068 */
[----:B------:R4:W3:Y:S01]  /*8fd0*/  @!P0 LDG.E.U16 R104, desc[UR14][R94.64] ;  /* 0x0000000e5e688981 */ /* 0x0008e2000c1e1500 */
[----:B------:R-:W-:-:S03]  /*8fe0*/  PRMT R105, RZ, 0x7610, R105 ;  /* 0x00007610ff697816 */ /* 0x000fc60000000069 */
[----:B------:R0:W-:Y:S02]  /*8ff0*/  STS.U16 [R156+UR12+0x2700], R142 ;  /* 0x0027008e9c007988 */ /* 0x0001e4000800040c */
[----:B0-----:R-:W-:Y:S02]  /*9000*/  PRMT R142, RZ, 0x7610, R142 ;  /* 0x00007610ff8e7816 */ /* 0x001fe4000000008e */
[----:B----4-:R-:W-:-:S05]  /*9010*/  IADD3 R94, P1, R174, R3, RZ ;  /* 0x00000003ae5e7210 */ /* 0x010fca0007f3e0ff */
[----:B------:R-:W-:-:S05]  /*9020*/  IMAD.X R95, R234, 0x1, R2, P1 ;  /* 0x00000001ea5f7824 */ /* 0x000fca00008e0602 */
[----:B------:R2:W4:Y:S02]  /*9030*/  @!P0 LDG.E.U16 R105, desc[UR14][R94.64] ;  /* 0x0000000e5e698981 */ /* 0x000524000c1e1500 */
[----:B--2---:R-:W-:-:S05]  /*9040*/  IADD3 R94, P1, R175, R3, RZ ;  /* 0x00000003af5e7210 */ /* 0x004fca0007f3e0ff */
[----:B------:R-:W-:-:S05]  /*9050*/  IMAD.X R95, R230, 0x1, R2, P1 ;  /* 0x00000001e65f7824 */ /* 0x000fca00008e0602 */
[----:B------:R0:W2:Y:S01]  /*9060*/  @!P0 LDG.E.U16 R142, desc[UR14][R94.64] ;  /* 0x0000000e5e8e8981 */ /* 0x0000a2000c1e1500 */
[----:B------:R-:W-:-:S03]  /*9070*/  LOP3.LUT P0, RZ, R179, 0x80, RZ, 0xc0, !PT ;  /* 0x00000080b3ff7812 */ /* 0x000fc6000780c0ff */
[----:B------:R1:W-:Y:S01]  /*9080*/  STS.U16 [R156+UR12+0x2f00], R152 ;  /* 0x002f00989c007988 */ /* 0x0003e2000800040c */
[C---:B0-----:R-:W-:Y:S01]  /*9090*/  IMAD.SHL.U32 R95, R179.reuse, 0x2, RZ ;  /* 0x00000002b35f7824 */ /* 0x041fe200078e00ff */
[----:B------:R-:W-:Y:S02]  /*90a0*/  SEL R94, RZ, 0x90, !P0 ;  /* 0x00000090ff5e7807 */ /* 0x000fe40004000000 */
[----:B-1----:R-:W2:Y:S02]  /*90b0*/  LDL.LU R152, [R1+0x34] ;  /* 0x0000340001987983 */ /* 0x002ea40000300800 */
[----:B------:R-:W-:Y:S01]  /*90c0*/  LOP3.LUT R94, R94, 0x7e, R95, 0x78, !PT ;  /* 0x0000007e5e5e7812 */ /* 0x000fe200078e785f */
[----:B------:R-:W-:Y:S01]  /*90d0*/  IMAD.SHL.U32 R95, R179, 0x100, RZ ;  /* 0x00000100b35f7824 */ /* 0x000fe200078e00ff */
[----:B------:R-:W-:Y:S04]  /*90e0*/  STS.U16 [R156+UR12+0x2b00], R148 ;  /* 0x002b00949c007988 */ /* 0x000fe8000800040c */
[----:B------:R-:W-:Y:S01]  /*90f0*/  LOP3.LUT R94, R94, 0x4000, R95, 0xf8, !PT ;  /* 0x000040005e5e7812 */ /* 0x000fe200078ef85f */
[----:B------:R-:W-:Y:S03]  /*9100*/  STS.U16 [R156+UR12+0x3300], R155 ;  /* 0x0033009b9c007988 */ /* 0x000fe6000800040c */
[C---:B------:R-:W-:Y:S01]  /*9110*/  LOP3.LUT R95, R94.reuse, 0x20, RZ, 0x3c, !PT ;  /* 0x000000205e5f7812 */ /* 0x040fe200078e3cff */
[----:B------:R-:W-:Y:S04]  /*9120*/  STS.U16 [R156+UR12+0x3700], R158 ;  /* 0x0037009e9c007988 */ /* 0x000fe8000800040c */
[----:B------:R-:W-:Y:S04]  /*9130*/  STS.U16 [R156+UR12+0x3b00], R161 ;  /* 0x003b00a19c007988 */ /* 0x000fe8000800040c */
[----:B------:R-:W-:Y:S04]  /*9140*/  STS.U16 [R156+UR12+0x3f00], R143 ;  /* 0x003f008f9c007988 */ /* 0x000fe8000800040c */
[----:B------:R0:W-:Y:S04]  /*9150*/  STS.U16 [R168+UR12+0x8000], R103 ;  /* 0x00800067a8007988 */ /* 0x0001e8000800040c */
[----:B------:R-:W-:Y:S01]  /*9160*/  STS.U16 [R168+UR12+0xa400], R164 ;  /* 0x00a400a4a8007988 */ /* 0x000fe2000800040c */
[----:B0-----:R-:W-:-:S02]  /*9170*/  LOP3.LUT R103, R94, 0x40, RZ, 0x3c, !PT ;  /* 0x000000405e677812 */ /* 0x001fc400078e3cff */
[----:B------:R-:W-:Y:S01]  /*9180*/  LOP3.LUT R94, R94, 0x60, RZ, 0x3c, !PT ;  /* 0x000000605e5e7812 */ /* 0x000fe200078e3cff */
[----:B------:R-:W-:Y:S04]  /*9190*/  STS.U16 [R168+UR12+0xa800], R144 ;  /* 0x00a80090a8007988 */ /* 0x000fe8000800040c */
        /* <DEDUP_REMOVED lines=42> */
[----:B-----5:R-:W-:Y:S04]  /*9440*/  STS.U16 [R103+UR12+0x9600], R117 ;  /* 0x0096007567007988 */ /* 0x020fe8000800040c */
[----:B---3--:R-:W-:Y:S04]  /*9450*/  STS.U16 [R103+UR12+0x9a00], R110 ;  /* 0x009a006e67007988 */ /* 0x008fe8000800040c */
        /* <DEDUP_REMOVED lines=14> */
[----:B------:R0:W-:Y:S04]  /*9540*/  STS.U16 [R94+UR12+0x9700], R104 ;  /* 0x009700685e007988 */ /* 0x0001e8000800040c */
[----:B----4-:R-:W-:Y:S04]  /*9550*/  STS.U16 [R94+UR12+0x9b00], R105 ;  /* 0x009b00695e007988 */ /* 0x010fe8000800040c */
[----:B--2---:R1:W-:Y:S01]  /*9560*/  STS.U16 [R94+UR12+0x9f00], R142 ;  /* 0x009f008e5e007988 */ /* 0x0043e2000800040c */
[----:B------:R2:W-:Y:S06]  /*9570*/  MEMBAR.ALL.CTA ;  /* 0x0000000000007992 */ /* 0x0005ec0000008000 */
[----:B--2---:R-:W2:Y:S01]  /*9580*/  FENCE.VIEW.ASYNC.S ;  /* 0x00000000000073c6 */ /* 0x004ea20000000000 */
[----:B------:R-:W-:-:S04]  /*9590*/  USHF.L.U32 UR4, UR13, 0x8, URZ ;  /* 0x000000080d047899 */ /* 0x000fc8000800063f */
[----:B------:R-:W-:Y:S01]  /*95a0*/  ULOP3.LUT UR4, UR4, 0x400, URZ, 0xc0, !UPT ;  /* 0x0000040004047892 */ /* 0x000fe2000f8ec03f */
[----:B------:R-:W-:Y:S01]  /*95b0*/  UMOV UR19, 0x40000040 ;  /* 0x4000004000137882 */ /* 0x000fe20000000000 */
[----:B------:R-:W-:Y:S01]  /*95c0*/  UMOV UR17, 0x40000040 ;  /* 0x4000004000117882 */ /* 0x000fe20000000000 */
[----:B0-----:R-:W-:Y:S01]  /*95d0*/  IMAD.MOV.U32 R104, RZ, RZ, R244 ;  /* 0x000000ffff687224 */ /* 0x001fe200078e00f4 */
[----:B-1----:R-:W0:Y:S08]  /*95e0*/  LDC R94, c[0x0][0x238] ;  /* 0x00008e00ff5e7b82 */ /* 0x002e300000000800 */
[----:B--2---:R-:W-:Y:S01]  /*95f0*/  BAR.SYNC.DEFER_BLOCKING 0x0 ;  /* 0x0000000000007b1d */ /* 0x004fe20000010000 */
[----:B------:R-:W-:-:S04]  /*9600*/  ULEA.HI UR4, UR12, UR4, URZ, 0x1c ;  /* 0x000000040c047291 */ /* 0x000fc8000f8fe03f */
[----:B------:R-:W-:Y:S01]  /*9610*/  ULOP3.LUT UR16, UR4, 0x3fff, URZ, 0xc0, !UPT ;  /* 0x00003fff04107892 */ /* 0x000fe2000f8ec03f */
[----:B------:R-:W-:Y:S01]  /*9620*/  IMAD.MOV.U32 R106, RZ, RZ, R237 ;  /* 0x000000ffff6a7224 */ /* 0x000fe200078e00ed */
[----:B------:R-:W2:Y:S01]  /*9630*/  LDL.LU R244, [R1+0x1dc] ;  /* 0x0001dc0001f47983 */ /* 0x000ea20000300800 */
[----:B------:R-:W-:Y:S01]  /*9640*/  WARPGROUP.ARRIVE ;  /* 0x00000000000079c5 */ /* 0x000fe20000000000 */
[----:B------:R-:W-:Y:S02]  /*9650*/  UMOV UR4, URZ ;  /* 0x0000003f00047c82 */ /* 0x000fe40008000000 */
[----:B------:R-:W3:Y:S03]  /*9660*/  LDL.LU R237, [R1+0x1d8] ;  /* 0x0001d80001ed7983 */ /* 0x000ee60000300800 */
[----:B------:R-:W-:Y:S01]  /*9670*/  HGMMA.64x128x16.F32 R24, gdesc[UR16].tnspA, R24 ;  /* 0x21e00000101879f0 */ /* 0x000fe20008700818 */
[----:B------:R-:W-:Y:S01]  /*9680*/  UIADD3 UR16, UP0, UR16, 0x80, URZ ;  /* 0x0000008010107890 */ /* 0x000fe2000ff1e03f */
[----:B------:R-:W4:Y:S03]  /*9690*/  LDL.LU R129, [R1+0x40] ;  /* 0x0000400001817983 */ /* 0x000f260000300800 */
[----:B------:R-:W-:-:S03]  /*96a0*/  UIADD3.X UR5, UR4, 0x40000040, URZ, UP0, !UPT ;  /* 0x4000004004057890 */ /* 0x000fc600087fe43f */
[----:B------:R-:W-:-:S06]  /*96b0*/  UMOV UR4, UR16 ;  /* 0x0000001000047c82 */ /* 0x000fcc0008000000 */
[----:B------:R-:W-:Y:S01]  /*96c0*/  HGMMA.64x128x16.F32 R24, gdesc[UR4].tnspA, R24 ;  /* 0x21e00000041879f0 */ /* 0x000fe20008700818 */
[----:B------:R-:W-:Y:S01]  /*96d0*/  UIADD3.64 UR20, UR4, 0x80, URZ ;  /* 0x0000008004147897 */ /* 0x000fe2000fffe03f */
[----:B------:R-:W-:Y:S02]  /*96e0*/  IMAD.MOV.U32 R112, RZ, RZ, R245 ;  /* 0x000000ffff707224 */ /* 0x000fe400078e00f5 */
[----:B------:R-:W5:Y:S01]  /*96f0*/  LDL.LU R245, [R1+0x1d4] ;  /* 0x0001d40001f57983 */ /* 0x000f620000300800 */
[----:B------:R-:W-:-:S03]  /*9700*/  IMAD.MOV.U32 R148, RZ, RZ, R178 ;  /* 0x000000ffff947224 */ /* 0x000fc600078e00b2 */
[----:B------:R-:W2:Y:S01]  /*9710*/  LDL.LU R130, [R1+0x54] ;  /* 0x0000540001827983 */ /* 0x000ea20000300800 */
[----:B------:R-:W-:-:S03]  /*9720*/  IMAD.MOV.U32 R156, RZ, RZ, R174 ;  /* 0x000000ffff9c7224 */ /* 0x000fc600078e00ae */
[----:B------:R-:W2:Y:S01]  /*9730*/  LDL.LU R153, [R1+0x60] ;  /* 0x0000600001997983 */ /* 0x000ea20000300800 */
[----:B------:R-:W-:-:S03]  /*9740*/  IMAD.MOV.U32 R155, RZ, RZ, R177 ;  /* 0x000000ffff9b7224 */ /* 0x000fc600078e00b1 */
[----:B------:R-:W3:Y:S01]  /*9750*/  LDL.LU R150, [R1+0x64] ;  /* 0x0000640001967983 */ /* 0x000ee20000300800 */
[----:B------:R-:W-:-:S03]  /*9760*/  IMAD.MOV.U32 R158, RZ, RZ, R176 ;  /* 0x000000ffff9e7224 */ /* 0x000fc600078e00b0 */
[----:B------:R-:W2:Y:S01]  /*9770*/  LDL.LU R146, [R1+0x68] ;  /* 0x0000680001927983 */ /* 0x000ea20000300800 */
        /* <DEDUP_REMOVED lines=11> */
[----:B------:R-:W4:Y:S01]  /*9830*/  LDL.LU R156, [R1] ;  /* 0x00000000019c7983 */ /* 0x000f220000300800 */
[----:B------:R-:W-:-:S03]  /*9840*/  IMAD.MOV.U32 R108, RZ, RZ, R161 ;  /* 0x000000ffff6c7224 */ /* 0x000fc600078e00a1 */
[----:B------:R-:W2:Y:S04]  /*9850*/  LDL.LU R155, [R1+0x84] ;  /* 0x00008400019b7983 */ /* 0x000ea80000300800 */
[----:B------:R-:W4:Y:S04]  /*9860*/  LDL.LU R159, [R1+0x8] ;  /* 0x00000800019f7983 */ /* 0x000f280000300800 */
[----:B------:R-:W4:Y:S04]  /*9870*/  LDL.LU R158, [R1+0x8c] ;  /* 0x00008c00019e7983 */ /* 0x000f280000300800 */
[----:B------:R-:W4:Y:S04]  /*9880*/  LDL.LU R167, [R1+0xc] ;  /* 0x00000c0001a77983 */ /* 0x000f280000300800 */
[----:B------:R-:W4:Y:S04]  /*9890*/  LDL.LU R161, [R1+0x90] ;  /* 0x0000900001a17983 */ /* 0x000f280000300800 */
[----:B------:R-:W4:Y:S04]  /*98a0*/  LDL.LU R163, [R1+0x10] ;  /* 0x0000100001a37983 */ /* 0x000f280000300800 */
[----:B------:R-:W4:Y:S04]  /*98b0*/  LDL.LU R162, [R1+0x94] ;  /* 0x0000940001a27983 */ /* 0x000f280000300800 */
[----:B------:R-:W4:Y:S01]  /*98c0*/  LDL.LU R165, [R1+0x14] ;  /* 0x0000140001a57983 */ /* 0x000f220000300800 */
[----:B------:R-:W-:-:S03]  /*98d0*/  IMAD.MOV.U32 R118, RZ, RZ, R241 ;  /* 0x000000ffff767224 */ /* 0x000fc600078e00f1 */
[----:B------:R-:W4:Y:S04]  /*98e0*/  LDL.LU R164, [R1+0x98] ;  /* 0x0000980001a47983 */ /* 0x000f280000300800 */
[----:B------:R-:W4:Y:S04]  /*98f0*/  LDL.LU R166, [R1+0x18] ;  /* 0x0000180001a67983 */ /* 0x000f280000300800 */
[----:B------:R-:W4:Y:S04]  /*9900*/  LDL.LU R169, [R1+0x9c] ;  /* 0x00009c0001a97983 */ /* 0x000f280000300800 */
[----:B------:R-:W4:Y:S04]  /*9910*/  LDL.LU R168, [R1+0x1c] ;  /* 0x00001c0001a87983 */ /* 0x000f280000300800 */
[----:B------:R-:W4:Y:S01]  /*9920*/  LDL.LU R241, [R1+0x1d0] ;  /* 0x0001d00001f17983 */ /* 0x000f220000300800 */
[----:B------:R-:W-:Y:S01]  /*9930*/  HGMMA.64x128x16.F32 R24, gdesc[UR20].tnspA, R24 ;  /* 0x21e00000141879f0 */ /* 0x000fe20008700818 */
[----:B------:R-:W-:-:S02]  /*9940*/  UIADD3.64 UR24, UR4, 0x100, URZ ;  /* 0x0000010004187897 */ /* 0x000fc4000fffe03f */
[----:B------:R-:W-:-:S09]  /*9950*/  UIADD3.64 UR28, UR4, 0x180, URZ ;  /* 0x00000180041c7897 */ /* 0x000fd2000fffe03f */
[----:B------:R-:W-:Y:S01]  /*9960*/  HGMMA.64x128x16.F32 R24, gdesc[UR24].tnspA, R24 ;  /* 0x21e00000181879f0 */ /* 0x000fe20008700818 */
[----:B------:R-:W-:Y:S02]  /*9970*/  IMAD.MOV.U32 R195, RZ, RZ, R194 ;  /* 0x000000ffffc37224 */ /* 0x000fe400078e00c2 */
[----:B------:R-:W-:Y:S02]  /*9980*/  IMAD.MOV.U32 R194, RZ, RZ, R4 ;  /* 0x000000ffffc27224 */ /* 0x000fe400078e0004 */
[----:B------:R-:W1:Y:S01]  /*9990*/  LDC R4, c[0x0][0x23c] ;  /* 0x00008f00ff047b82 */ /* 0x000e620000000800 */
[----:B------:R-:W-:Y:S02]  /*99a0*/  IMAD.MOV.U32 R105, RZ, RZ, R226 ;  /* 0x000000ffff697224 */ /* 0x000fe400078e00e2 */
[----:B------:R-:W-:Y:S02]  /*99b0*/  IMAD.MOV.U32 R107, RZ, RZ, R227 ;  /* 0x000000ffff6b7224 */ /* 0x000fe400078e00e3 */
[----:B------:R-:W-:-:S02]  /*99c0*/  IMAD.MOV.U32 R109, RZ, RZ, R230 ;  /* 0x000000ffff6d7224 */ /* 0x000fc400078e00e6 */
[----:B------:R-:W-:Y:S02]  /*99d0*/  IMAD.MOV.U32 R126, RZ, RZ, R248 ;  /* 0x000000ffff7e7224 */ /* 0x000fe400078e00f8 */
[----:B------:R-:W-:Y:S01]  /*99e0*/  IMAD.MOV.U32 R111, RZ, RZ, R231 ;  /* 0x000000ffff6f7224 */ /* 0x000fe200078e00e7 */
[----:B------:R-:W-:Y:S01]  /*99f0*/  HGMMA.64x128x16.F32 R24, gdesc[UR28].tnspA, R24 ;  /* 0x21e000001c1879f0 */ /* 0x000fe20008700818 */
[----:B-1----:R-:W-:Y:S02]  /*9a00*/  IMAD.SHL.U32 R4, R4, 0x80, RZ ;  /* 0x0000008004047824 */ /* 0x002fe400078e00ff */
[----:B-----5:R-:W-:Y:S02]  /*9a10*/  IMAD.MOV.U32 R122, RZ, RZ, R245 ;  /* 0x000000ffff7a7224 */ /* 0x020fe400078e00f5 */
[----:B------:R-:W5:Y:S01]  /*9a20*/  LDL.LU R245, [R1+0x1cc] ;  /* 0x0001cc0001f57983 */ /* 0x000f620000300800 */
[----:B------:R-:W-:Y:S02]  /*9a30*/  IMAD.MOV.U32 R128, RZ, RZ, R249 ;  /* 0x000000ffff807224 */ /* 0x000fe400078e00f9 */
[----:B------:R-:W-:Y:S01]  /*9a40*/  IMAD.MOV.U32 R132, RZ, RZ, R134 ;  /* 0x000000ffff847224 */ /* 0x000fe200078e0086 */
[----:B------:R-:W5:Y:S01]  /*9a50*/  LDL.LU R248, [R1+0x1c8] ;  /* 0x0001c80001f87983 */ /* 0x000f620000300800 */
[----:B------:R-:W-:-:S02]  /*9a60*/  IMAD.MOV.U32 R113, RZ, RZ, R232 ;  /* 0x000000ffff717224 */ /* 0x000fc400078e00e8 */
[----:B------:R-:W-:Y:S01]  /*9a70*/  IMAD.MOV.U32 R134, RZ, RZ, R252 ;  /* 0x000000ffff867224 */ /* 0x000fe200078e00fc */
[----:B------:R-:W5:Y:S01]  /*9a80*/  LDL.LU R249, [R1+0x1c4] ;  /* 0x0001c40001f97983 */ /* 0x000f620000300800 */
[----:B---3--:R-:W-:Y:S02]  /*9a90*/  IMAD.MOV.U32 R138, RZ, RZ, R150 ;  /* 0x000000ffff8a7224 */ /* 0x008fe400078e0096 */
[----:B------:R-:W-:Y:S01]  /*9aa0*/  IMAD.WIDE R104, R4, 0x2, R104 ;  /* 0x0000000204687825 */ /* 0x000fe200078e0268 */
[----:B------:R-:W3:Y:S03]  /*9ab0*/  LDL.LU R252, [R1+0x1c0] ;  /* 0x0001c00001fc7983 */ /* 0x000ee60000300800 */
[----:B------:R-:W-:Y:S02]  /*9ac0*/  IMAD.MOV.U32 R115, RZ, RZ, R233 ;  /* 0x000000ffff737224 */ /* 0x000fe400078e00e9 */
[----:B------:R-:W-:-:S02]  /*9ad0*/  IMAD.MOV.U32 R150, RZ, RZ, R0 ;  /* 0x000000ffff967224 */ /* 0x000fc400078e0000 */
[----:B--2---:R-:W-:Y:S01]  /*9ae0*/  IMAD.MOV.U32 R154, RZ, RZ, R155 ;  /* 0x000000ffff9a7224 */ /* 0x004fe200078e009b */
[----:B------:R-:W2:Y:S01]  /*9af0*/  LDL.LU R0, [R1+0x1bc] ;  /* 0x0001bc0001007983 */ /* 0x000ea20000300800 */
[----:B------:R-:W-:Y:S01]  /*9b00*/  IMAD.WIDE R106, R4, 0x2, R106 ;  /* 0x00000002046a7825 */ /* 0x000fe200078e026a */
[----:B------:R-:W-:-:S03]  /*9b10*/  UIADD3.64 UR32, UR4, 0x200, URZ ;  /* 0x0000020004207897 */ /* 0x000fc6000fffe03f */
[----:B------:R-:W-:Y:S02]  /*9b20*/  IMAD.MOV.U32 R116, RZ, RZ, R141 ;  /* 0x000000ffff747224 */ /* 0x000fe400078e008d */
[----:B------:R-:W-:Y:S02]  /*9b30*/  IMAD.MOV.U32 R117, RZ, RZ, R234 ;  /* 0x000000ffff757224 */ /* 0x000fe400078e00ea */
[----:B----4-:R-:W-:Y:S02]  /*9b40*/  IMAD.MOV.U32 R155, RZ, RZ, R156 ;  /* 0x000000ffff9b7224 */ /* 0x010fe400078e009c */
[----:B------:R-:W-:Y:S02]  /*9b50*/  IMAD.MOV.U32 R157, RZ, RZ, R196 ;  /* 0x000000ffff9d7224 */ /* 0x000fe400078e00c4 */
[----:B------:R-:W-:Y:S01]  /*9b60*/  IMAD.WIDE R108, R4, 0x2, R108 ;  /* 0x00000002046c7825 */ /* 0x000fe200078e026c */
[----:B------:R-:W4:Y:S03]  /*9b70*/  LDL.LU R196, [R1+0x1b8] ;  /* 0x0001b80001c47983 */ /* 0x000f260000300800 */
[----:B------:R-:W-:-:S02]  /*9b80*/  IMAD.MOV.U32 R119, RZ, RZ, R235 ;  /* 0x000000ffff777224 */ /* 0x000fc400078e00eb */
[----:B------:R-:W-:Y:S02]  /*9b90*/  IMAD.MOV.U32 R156, RZ, RZ, R197 ;  /* 0x000000ffff9c7224 */ /* 0x000fe400078e00c5 */
[----:B------:R-:W-:Y:S01]  /*9ba0*/  IMAD.WIDE R110, R4, 0x2, R110 ;  /* 0x00000002046e7825 */ /* 0x000fe200078e026e */
[----:B------:R-:W4:Y:S03]  /*9bb0*/  LDL.LU R197, [R1+0x1b4] ;  /* 0x0001b40001c57983 */ /* 0x000f260000300800 */
[----:B0-----:R-:W-:Y:S01]  /*9bc0*/  IMAD.SHL.U32 R94, R94, 0x80, RZ ;  /* 0x000000805e5e7824 */ /* 0x001fe200078e00ff */
[----:B------:R-:W-:Y:S01]  /*9bd0*/  STL [R1+0x20], R104 ;  /* 0x0000206801007387 */ /* 0x000fe20000100800 */
[----:B------:R-:W-:Y:S02]  /*9be0*/  IMAD.MOV.U32 R120, RZ, RZ, R129 ;  /* 0x000000ffff787224 */ /* 0x000fe400078e0081 */
[----:B------:R-:W-:-:S02]  /*9bf0*/  IMAD.MOV.U32 R121, RZ, RZ, R236 ;  /* 0x000000ffff797224 */ /* 0x000fc400078e00ec */
[C---:B------:R-:W-:Y:S01]  /*9c00*/  IMAD.WIDE R112, R4.reuse, 0x2, R112 ;  /* 0x0000000204707825 */ /* 0x040fe200078e0270 */
[----:B------:R-:W-:Y:S03]  /*9c10*/  STL [R1+0x24], R106 ;  /* 0x0000246a01007387 */ /* 0x000fe60000100800 */
[----:B------:R-:W-:Y:S02]  /*9c20*/  IMAD.MOV.U32 R123, RZ, RZ, R237 ;  /* 0x000000ffff7b7224 */ /* 0x000fe400078e00ed */
[----:B------:R-:W-:Y:S01]  /*9c30*/  IMAD.WIDE R114, R4, 0x2, R114 ;  /* 0x0000000204727825 */ /* 0x000fe200078e0272 */
[----:B------:R-:W-:Y:S03]  /*9c40*/  STL [R1+0x28], R108 ;  /* 0x0000286c01007387 */ /* 0x000fe60000100800 */
[----:B------:R-:W-:-:S02]  /*9c50*/  IMAD.MOV.U32 R124, RZ, RZ, R127 ;  /* 0x000000ffff7c7224 */ /* 0x000fc400078e007f */
[----:B------:R-:W-:Y:S02]  /*9c60*/  IMAD.MOV.U32 R125, RZ, RZ, R238 ;  /* 0x000000ffff7d7224 */ /* 0x000fe400078e00ee */
[C---:B------:R-:W-:Y:S01]  /*9c70*/  IMAD.WIDE R116, R4.reuse, 0x2, R116 ;  /* 0x0000000204747825 */ /* 0x040fe200078e0274 */
[----:B------:R-:W-:Y:S03]  /*9c80*/  STL [R1+0x2c], R110 ;  /* 0x00002c6e01007387 */ /* 0x000fe60000100800 */
[----:B------:R-:W-:Y:S02]  /*9c90*/  IMAD.MOV.U32 R127, RZ, RZ, R239 ;  /* 0x000000ffff7f7224 */ /* 0x000fe400078e00ef */
[----:B------:R-:W-:Y:S01]  /*9ca0*/  IMAD.WIDE R118, R4, 0x2, R118 ;  /* 0x0000000204767825 */ /* 0x000fe200078e0276 */
[----:B------:R-:W-:Y:S03]  /*9cb0*/  STL [R1+0x30], R112 ;  /* 0x0000307001007387 */ /* 0x000fe60000100800 */
[----:B------:R-:W-:Y:S01]  /*9cc0*/  IMAD.WIDE R136, R94, 0x2, R136 ;  /* 0x000000025e887825 */ /* 0x000fe200078e0288 */
[----:B------:R-:W-:Y:S03]  /*9cd0*/  STL [R1+0x34], R114 ;  /* 0x0000347201007387 */ /* 0x000fe60000100800 */
[----:B------:R-:W-:-:S02]  /*9ce0*/  IMAD.MOV.U32 R129, RZ, RZ, R240 ;  /* 0x000000ffff817224 */ /* 0x000fc400078e00f0 */
[----:B------:R-:W-:Y:S01]  /*9cf0*/  IMAD.WIDE R120, R4, 0x2, R120 ;  /* 0x0000000204787825 */ /* 0x000fe200078e0278 */
[----:B------:R-:W-:Y:S03]  /*9d00*/  STL [R1+0x38], R116 ;  /* 0x0000387401007387 */ /* 0x000fe60000100800 */
[----:B------:R-:W-:Y:S02]  /*9d10*/  IMAD.MOV.U32 R94, RZ, RZ, R6 ;  /* 0x000000ffff5e7224 */ /* 0x000fe400078e0006 */
[----:B------:R-:W-:Y:S02]  /*9d20*/  IMAD.MOV.U32 R95, RZ, RZ, R198 ;  /* 0x000000ffff5f7224 */ /* 0x000fe400078e00c6 */
[----:B------:R-:W-:Y:S02]  /*9d30*/  IMAD.MOV.U32 R219, RZ, RZ, R218 ;  /* 0x000000ffffdb7224 */ /* 0x000fe400078e00da */
[----:B------:R-:W-:-:S02]  /*9d40*/  IMAD.MOV.U32 R221, RZ, RZ, R220 ;  /* 0x000000ffffdd7224 */ /* 0x000fc400078e00dc */
[----:B------:R-:W-:Y:S02]  /*9d50*/  IMAD.MOV.U32 R131, RZ, RZ, R241 ;  /* 0x000000ffff837224 */ /* 0x000fe400078e00f1 */
[C---:B------:R-:W-:Y:S01]  /*9d60*/  IMAD.WIDE R122, R4.reuse, 0x2, R122 ;  /* 0x00000002047a7825 */ /* 0x040fe200078e027a */
[----:B------:R-:W-:Y:S03]  /*9d70*/  STL [R1+0x3c], R118 ;  /* 0x00003c7601007387 */ /* 0x000fe60000100800 */
[----:B------:R-:W-:Y:S02]  /*9d80*/  IMAD.MOV.U32 R218, RZ, RZ, R92 ;  /* 0x000000ffffda7224 */ /* 0x000fe400078e005c */
[----:B------:R-:W-:Y:S02]  /*9d90*/  IMAD.MOV.U32 R220, RZ, RZ, R93 ;  /* 0x000000ffffdc7224 */ /* 0x000fe400078e005d */
[----:B------:R-:W-:Y:S01]  /*9da0*/  IMAD.MOV.U32 R133, RZ, RZ, R242 ;  /* 0x000000ffff857224 */ /* 0x000fe200078e00f2 */
[----:B------:R-:W-:Y:S01]  /*9db0*/  HGMMA.64x128x16.F32 R24, gdesc[UR32].tnspA, R24 ;  /* 0x21e00000201879f0 */ /* 0x000fe20008700818 */
[----:B------:R-:W-:Y:S01]  /*9dc0*/  IMAD.WIDE R124, R4, 0x2, R124 ;  /* 0x00000002047c7825 */ /* 0x000fe200078e027c */
[----:B------:R-:W-:Y:S03]  /*9dd0*/  STL [R1+0x40], R120 ;  /* 0x0000407801007387 */ /* 0x000fe60000100800 */
[----:B------:R-:W-:-:S02]  /*9de0*/  IMAD.MOV.U32 R191, RZ, RZ, R190 ;  /* 0x000000ffffbf7224 */ /* 0x000fc400078e00be */
[C---:B------:R-:W-:Y:S01]  /*9df0*/  IMAD.WIDE R126, R4.reuse, 0x2, R126 ;  /* 0x00000002047e7825 */ /* 0x040fe200078e027e */
[----:B------:R-:W-:Y:S03]  /*9e00*/  STL [R1+0x44], R122 ;  /* 0x0000447a01007387 */ /* 0x000fe60000100800 */
[----:B------:R-:W-:Y:S02]  /*9e10*/  IMAD.MOV.U32 R190, RZ, RZ, R7 ;  /* 0x000000ffffbe7224 */ /* 0x000fe400078e0007 */
[C---:B------:R-:W-:Y:S01]  /*9e20*/  IMAD.WIDE R128, R4.reuse, 0x2, R128 ;  /* 0x0000000204807825 */ /* 0x040fe200078e0280 */
[----:B------:R-:W-:Y:S03]  /*9e30*/  STL [R1+0x48], R124 ;  /* 0x0000487c01007387 */ /* 0x000fe60000100800 */
[C---:B------:R-:W-:Y:S01]  /*9e40*/  IMAD.WIDE R6, R4.reuse, 0x2, R94 ;  /* 0x0000000204067825 */ /* 0x040fe200078e025e */
[----:B------:R-:W-:Y:S03]  /*9e50*/  STL [R1+0x4c], R126 ;  /* 0x00004c7e01007387 */ /* 0x000fe60000100800 */
[C---:B------:R-:W-:Y:S01]  /*9e60*/  IMAD.WIDE R130, R4.reuse, 0x2, R130 ;  /* 0x0000000204827825 */ /* 0x040fe200078e0282 */
[----:B------:R-:W-:Y:S03]  /*9e70*/  STL [R1+0x50], R128 ;  /* 0x0000508001007387 */ /* 0x000fe60000100800 */
[----:B------:R-:W-:-:S04]  /*9e80*/  IMAD.WIDE R92, R4, 0x2, R218 ;  /* 0x00000002045c7825 */ /* 0x000fc800078e02da */
[----:B------:R-:W-:-:S04]  /*9e90*/  IMAD.WIDE R94, R4, 0x2, R220 ;  /* 0x00000002045e7825 */ /* 0x000fc800078e02dc */
[----:B------:R-:W-:Y:S01]  /*9ea0*/  IMAD.WIDE R132, R4, 0x2, R132 ;  /* 0x0000000204847825 */ /* 0x000fe200078e0284 */
[----:B------:R-:W-:Y:S03]  /*9eb0*/  STL [R1+0x54], R130 ;  /* 0x0000548201007387 */ /* 0x000fe60000100800 */
[----:B------:R-:W-:Y:S01]  /*9ec0*/  IMAD.MOV.U32 R218, RZ, RZ, R93 ;  /* 0x000000ffffda7224 */ /* 0x000fe200078e005d */
[----:B------:R-:W-:Y:S01]  /*9ed0*/  STL [R1+0x58], R132 ;  /* 0x0000588401007387 */ /* 0x000fe20000100800 */
[----:B------:R-:W-:-:S03]  /*9ee0*/  IMAD.MOV.U32 R93, RZ, RZ, R94 ;  /* 0x000000ffff5d7224 */ /* 0x000fc600078e005e */
[----:B------:R-:W4:Y:S01]  /*9ef0*/  LDL.LU R94, [R1+0xa8] ;  /* 0x0000a800015e7983 */ /* 0x000f220000300800 */
[----:B------:R-:W-:-:S09]  /*9f00*/  UIADD3.64 UR36, UR4, 0x280, URZ ;  /* 0x0000028004247897 */ /* 0x000fd2000fffe03f */
[----:B------:R-:W-:Y:S01]  /*9f10*/  HGMMA.64x128x16.F32 R24, gdesc[UR36].tnspA, R24 ;  /* 0x21e00000241879f0 */ /* 0x000fe20008700818 */
[----:B------:R-:W-:Y:S01]  /*9f20*/  UIADD3.64 UR8, UR4, 0x300, URZ ;  /* 0x0000030004087897 */ /* 0x000fe2000fffe03f */
[----:B------:R-:W-:Y:S02]  /*9f30*/  IMAD.MOV.U32 R160, RZ, RZ, R161 ;  /* 0x000000ffffa07224 */ /* 0x000fe400078e00a1 */
[----:B------:R-:W-:Y:S02]  /*9f40*/  IMAD.MOV.U32 R161, RZ, RZ, R167 ;  /* 0x000000ffffa17224 */ /* 0x000fe400078e00a7 */
[----:B------:R-:W-:Y:S02]  /*9f50*/  IMAD.MOV.U32 R167, RZ, RZ, R166 ;  /* 0x000000ffffa77224 */ /* 0x000fe400078e00a6 */
[----:B------:R-:W-:Y:S02]  /*9f60*/  IMAD.MOV.U32 R166, RZ, RZ, R169 ;  /* 0x000000ffffa67224 */ /* 0x000fe400078e00a9 */
[----:B------:R-:W-:-:S02]  /*9f70*/  IMAD.MOV.U32 R169, RZ, RZ, R168 ;  /* 0x000000ffffa97224 */ /* 0x000fc400078e00a8 */
[----:B------:R-:W-:Y:S02]  /*9f80*/  IMAD.MOV.U32 R229, RZ, RZ, R136 ;  /* 0x000000ffffe57224 */ /* 0x000fe400078e0088 */
        /* <DEDUP_REMOVED lines=8> */
[----:B------:R-:W-:Y:S01]  /*a010*/  IMAD.WIDE R134, R4, 0x2, R134 ;  /* 0x0000000204867825 */ /* 0x000fe200078e0286 */
[----:B------:R-:W-:Y:S03]  /*a020*/  HGMMA.64x128x16.F32 R24, gdesc[UR8].tnspA, R24, gsb0 ;  /* 0x21e00000081879f0 */ /* 0x000fe60008000818 */
[----:B--2---:R-:W-:-:S02]  /*a030*/  IMAD.MOV.U32 R168, RZ, RZ, R0 ;  /* 0x000000ffffa87224 */ /* 0x004fc400078e0000 */
[----:B------:R-:W0:Y:S01]  /*a040*/  S2R R0, SR_TID.X ;  /* 0x0000000000007919 */ /* 0x000e220000002100 */
[----:B-----5:R-:W-:Y:S02]  /*a050*/  IMAD.MOV.U32 R139, RZ, RZ, R245 ;  /* 0x000000ffff8b7224 */ /* 0x020fe400078e00f5 */
[----:B------:R-:W-:Y:S02]  /*a060*/  IMAD.MOV.U32 R145, RZ, RZ, R248 ;  /* 0x000000ffff917224 */ /* 0x000fe400078e00f8 */
[----:B------:R-:W-:Y:S01]  /*a070*/  IMAD.WIDE R136, R4, 0x2, R136 ;  /* 0x0000000204887825 */ /* 0x000fe200078e0288 */
[----:B------:R-:W-:Y:S03]  /*a080*/  STL [R1+0x5c], R134 ;  /* 0x00005c8601007387 */ /* 0x000fe60000100800 */
        /* <DEDUP_REMOVED lines=8> */
[C---:B------:R-:W-:Y:S01]  /*a110*/  IMAD.WIDE R142, R4.reuse, 0x2, R142 ;  /* 0x00000002048e7825 */ /* 0x040fe200078e028e */
[----:B------:R-:W-:Y:S03]  /*a120*/  STL [R1+0x68], R140 ;  /* 0x0000688c01007387 */ /* 0x000fe60000100800 */
[----:B---3--:R-:W-:Y:S02]  /*a130*/  IMAD.MOV.U32 R153, RZ, RZ, R252 ;  /* 0x000000ffff997224 */ /* 0x008fe400078e00fc */
[C---:B------:R-:W-:Y:S01]  /*a140*/  IMAD.WIDE R144, R4.reuse, 0x2, R144 ;  /* 0x0000000204907825 */ /* 0x040fe200078e0290 */
[----:B------:R-:W-:Y:S03]  /*a150*/  STL [R1+0x6c], R142 ;  /* 0x00006c8e01007387 */ /* 0x000fe60000100800 */
        /* <DEDUP_REMOVED lines=9> */
[----:B----4-:R-:W-:Y:S01]  /*a1f0*/  LOP3.LUT R197, R197, R196, RZ, 0x3c, !PT ;  /* 0x000000c4c5c57212 */ /* 0x010fe200078e3cff */
[----:B------:R-:W-:Y:S02]  /*a200*/  STL [R1+0x80], R152 ;  /* 0x0000809801007387 */ /* 0x000fe40000100800 */
[----:B------:R-:W-:-:S02]  /*a210*/  IMAD.WIDE R156, R4, 0x2, R156 ;  /* 0x00000002049c7825 */ /* 0x000fc400078e029c */
[----:B------:R-:W-:Y:S02]  /*a220*/  STL [R1+0x84], R154 ;  /* 0x0000849a01007387 */ /* 0x000fe40000100800 */
[C---:B------:R-:W-:Y:S02]  /*a230*/  IMAD.WIDE R158, R4.reuse, 0x2, R158 ;  /* 0x00000002049e7825 */ /* 0x040fe400078e029e */
[----:B------:R-:W-:Y:S02]  /*a240*/  STL [R1], R155 ;  /* 0x0000009b01007387 */ /* 0x000fe40000100800 */
[C---:B------:R-:W-:Y:S01]  /*a250*/  IMAD.WIDE R160, R4.reuse, 0x2, R160 ;  /* 0x0000000204a07825 */ /* 0x040fe200078e02a0 */
[----:B------:R-:W-:Y:S01]  /*a260*/  LOP3.LUT R196, R197, R196, RZ, 0x3c, !PT ;  /* 0x000000c4c5c47212 */ /* 0x000fe200078e3cff */
[----:B------:R-:W-:Y:S02]  /*a270*/  STL [R1+0x88], R156 ;  /* 0x0000889c01007387 */ /* 0x000fe40000100800 */
[----:B------:R-:W-:-:S02]  /*a280*/  IMAD.WIDE R162, R4, 0x2, R162 ;  /* 0x0000000204a27825 */ /* 0x000fc400078e02a2 */
[----:B------:R-:W-:Y:S02]  /*a290*/  STL [R1+0x4], R157 ;  /* 0x0000049d01007387 */ /* 0x000fe40000100800 */
[----:B------:R-:W-:Y:S02]  /*a2a0*/  IMAD.WIDE R164, R4, 0x2, R164 ;  /* 0x0000000204a47825 */ /* 0x000fe400078e02a4 */
[----:B------:R-:W-:Y:S01]  /*a2b0*/  STL [R1+0x8c], R158 ;  /* 0x00008c9e01007387 */ /* 0x000fe20000100800 */
[----:B------:R-:W-:Y:S01]  /*a2c0*/  LOP3.LUT R197, R197, R196, RZ, 0x3c, !PT ;  /* 0x000000c4c5c57212 */ /* 0x000fe200078e3cff */
[----:B------:R-:W-:Y:S02]  /*a2d0*/  IMAD.MOV.U32 R179, RZ, RZ, R203 ;  /* 0x000000ffffb37224 */ /* 0x000fe400078e00cb */
[----:B------:R-:W-:Y:S01]  /*a2e0*/  STL [R1+0x8], R159 ;  /* 0x0000089f01007387 */ /* 0x000fe20000100800 */
[----:B------:R-:W-:-:S03]  /*a2f0*/  IMAD.MOV.U32 R203, RZ, RZ, R205 ;  /* 0x000000ffffcb7224 */ /* 0x000fc600078e00cd */
[----:B------:R-:W-:Y:S01]  /*a300*/  STL [R1+0x90], R160 ;  /* 0x000090a001007387 */ /* 0x000fe20000100800 */
[----:B------:R-:W-:Y:S02]  /*a310*/  IMAD.MOV.U32 R193, RZ, RZ, R192 ;  /* 0x000000ffffc17224 */ /* 0x000fe400078e00c0 */
[----:B------:R-:W-:Y:S01]  /*a320*/  IMAD.MOV.U32 R170, RZ, RZ, R8 ;  /* 0x000000ffffaa7224 */ /* 0x000fe200078e0008 */
[----:B------:R-:W-:Y:S01]  /*a330*/  STL [R1+0xc], R161 ;  /* 0x00000ca101007387 */ /* 0x000fe20000100800 */
[----:B------:R-:W-:Y:S02]  /*a340*/  IMAD.MOV.U32 R171, RZ, RZ, R199 ;  /* 0x000000ffffab7224 */ /* 0x000fe400078e00c7 */
[----:B------:R-:W-:Y:S01]  /*a350*/  IMAD.MOV.U32 R189, RZ, RZ, R188 ;  /* 0x000000ffffbd7224 */ /* 0x000fe200078e00bc */
[----:B------:R-:W-:Y:S01]  /*a360*/  STL [R1+0x94], R162 ;  /* 0x000094a201007387 */ /* 0x000fe20000100800 */
[----:B------:R-:W-:Y:S02]  /*a370*/  IMAD.MOV.U32 R172, RZ, RZ, R10 ;  /* 0x000000ffffac7224 */ /* 0x000fe400078e000a */
[----:B------:R-:W-:Y:S01]  /*a380*/  IMAD.MOV.U32 R173, RZ, RZ, R200 ;  /* 0x000000ffffad7224 */ /* 0x000fe200078e00c8 */
[----:B------:R-:W-:Y:S01]  /*a390*/  STL [R1+0x10], R163 ;  /* 0x000010a301007387 */ /* 0x000fe20000100800 */
        /* <DEDUP_REMOVED lines=10> */
[----:B------:R-:W-:-:S05]  /*a440*/  VIADD R94, R94, 0xffffffff ;  /* 0xffffffff5e5e7836 */ /* 0x000fca0000000000 */
[----:B------:R-:W-:Y:S01]  /*a450*/  ISETP.NE.U32.AND P0, PT, R94, RZ, PT ;  /* 0x000000ff5e00720c */ /* 0x000fe20003f05070 */
[----:B------:R-:W-:Y:S02]  /*a460*/  IMAD.MOV.U32 R211, RZ, RZ, R210 ;  /* 0x000000ffffd37224 */ /* 0x000fe400078e00d2 */
[----:B------:R-:W-:Y:S02]  /*a470*/  IMAD.MOV.U32 R215, RZ, RZ, R214 ;  /* 0x000000ffffd77224 */ /* 0x000fe400078e00d6 */
[----:B------:R-:W-:Y:S01]  /*a480*/  IMAD.WIDE R166, R4, 0x2, R166 ;  /* 0x0000000204a67825 */ /* 0x000fe200078e02a6 */
[----:B------:R-:W-:Y:S03]  /*a490*/  STL [R1+0x98], R164 ;  /* 0x000098a401007387 */ /* 0x000fe60000100800 */
        /* <DEDUP_REMOVED lines=14> */
[----:B------:R-:W-:Y:S01]  /*a580*/  IMAD.MOV.U32 R217, RZ, RZ, R216 ;  /* 0x000000ffffd97224 */ /* 0x000fe200078e00d8 */
[----:B------:R-:W-:Y:S01]  /*a590*/  STL [R1+0xa8], R94 ;  /* 0x0000a85e01007387 */ /* 0x000fe20000100800 */
        /* <DEDUP_REMOVED lines=9> */
[----:B------:R-:W-:Y:S01]  /*a630*/  IMAD.WIDE R168, R4, 0x2, R168 ;  /* 0x0000000204a87825 */ /* 0x000fe200078e02a8 */
[----:B------:R-:W-:Y:S01]  /*a640*/  STL [R1+0x14], R165 ;  /* 0x000014a501007387 */ /* 0x000fe20000100800 */
[----:B0-----:R-:W-:-:S02]  /*a650*/  SHF.R.U32.HI R0, RZ, 0x7, R0 ;  /* 0x00000007ff007819 */ /* 0x001fc40000011600 */
[C---:B------:R-:W-:Y:S01]  /*a660*/  IMAD.WIDE R8, R4.reuse, 0x2, R170 ;  /* 0x0000000204087825 */ /* 0x040fe200078e02aa */
[----:B------:R-:W-:Y:S03]  /*a670*/  STL [R1+0x9c], R166 ;  /* 0x00009ca601007387 */ /* 0x000fe60000100800 */
[C---:B------:R-:W-:Y:S01]  /*a680*/  IMAD.WIDE R10, R4.reuse, 0x2, R172 ;  /* 0x00000002040a7825 */ /* 0x040fe200078e02ac */
[----:B------:R-:W-:Y:S03]  /*a690*/  STL [R1+0x18], R167 ;  /* 0x000018a701007387 */ /* 0x000fe60000100800 */
[----:B------:R-:W-:Y:S01]  /*a6a0*/  IMAD.WIDE R12, R4, 0x2, R174 ;  /* 0x00000002040c7825 */ /* 0x000fe200078e02ae */
[----:B------:R-:W-:-:S03]  /*a6b0*/  UIADD3 UR40, UR40, -0x80, URZ ;  /* 0xffffff8028287890 */ /* 0x000fc6000fffe03f */
[C---:B------:R-:W-:Y:S01]  /*a6c0*/  IMAD.WIDE R14, R4.reuse, 0x2, R176 ;  /* 0x00000002040e7825 */ /* 0x040fe200078e02b0 */
[----:B------:R-:W-:Y:S03]  /*a6d0*/  STL [R1+0xa0], R168 ;  /* 0x0000a0a801007387 */ /* 0x000fe60000100800 */
[----:B------:R-:W-:Y:S01]  /*a6e0*/  IMAD.WIDE R16, R4, 0x2, R178 ;  /* 0x0000000204107825 */ /* 0x000fe200078e02b2 */
[----:B------:R-:W-:-:S03]  /*a6f0*/  WARPGROUP.DEPBAR.LE gsb0, 0x0 ;  /* 0x00008000000079c5 */ /* 0x000fc60000010000 */
[C---:B------:R-:W-:Y:S01]  /*a700*/  IMAD.WIDE R196, R4.reuse, 0x2, R196 ;  /* 0x0000000204c47825 */ /* 0x040fe200078e02c4 */
[----:B------:R-:W-:Y:S03]  /*a710*/  STL [R1+0x1c], R169 ;  /* 0x00001ca901007387 */ /* 0x000fe60000100800 */
[----:B------:R-:W-:-:S04]  /*a720*/  IMAD.WIDE R194, R4, 0x2, R194 ;  /* 0x0000000204c27825 */ /* 0x000fc800078e02c2 */
        /* <DEDUP_REMOVED lines=11> */
[C---:B------:R-:W-:Y:S01]  /*a7e0*/  IMAD.WIDE R90, R4.reuse, 0x2, R214 ;  /* 0x00000002045a7825 */ /* 0x040fe200078e02d6 */
[----:B------:R0:W-:Y:S03]  /*a7f0*/  STL [R1+0xa4], R196 ;  /* 0x0000a4c401007387 */ /* 0x0001e60000100800 */
        /* <DEDUP_REMOVED lines=8> */
[----:B------:R-:W-:Y:S01]  /*a880*/  IMAD.WIDE R102, R4, 0x2, R102 ;  /* 0x0000000204667825 */ /* 0x000fe200078e0266 */
[----:B------:R-:W-:-:S03]  /*a890*/  SGXT.U32 R0, R0, 0x1 ;  /* 0x000000010000781a */ /* 0x000fc60000000000 */
        /* <DEDUP_REMOVED lines=67> */
[----:B0-----:R-:W-:Y:S01]  /*acd0*/  IMAD.MOV.U32 R196, RZ, RZ, R197 ;  /* 0x000000ffffc47224 */ /* 0x001fe200078e00c5 */
[----:B------:R-:W-:Y:S06]  /*ace0*/  @P0 BRA `(.L_x_2) ;  /* 0xffffffa800840947 */ /* 0x000fec000383ffff */
[----:B------:R-:W-:Y:S02]  /*acf0*/  F2FP.F16.F32.PACK_AB R83, R87, R83 ;  /* 0x000000535753723e */ /* 0x000fe400000000ff */
[----:B------:R-:W-:Y:S02]  /*ad00*/  F2FP.F16.F32.PACK_AB R82, R86, R82 ;  /* 0x000000525652723e */ /* 0x000fe400000000ff */
[----:B------:R-:W-:Y:S02]  /*ad10*/  F2FP.F16.F32.PACK_AB R81, R85, R81 ;  /* 0x000000515551723e */ /* 0x000fe400000000ff */
[----:B------:R-:W-:Y:S02]  /*ad20*/  F2FP.F16.F32.PACK_AB R80, R84, R80 ;  /* 0x000000505450723e */ /* 0x000fe400000000ff */
[----:B------:R-:W-:Y:S02]  /*ad30*/  F2FP.F16.F32.PACK_AB R75, R79, R75 ;  /* 0x0000004b4f4b723e */ /* 0x000fe400000000ff */
[----:B------:R-:W-:-:S02]  /*ad40*/  F2FP.F16.F32.PACK_AB R74, R78, R74 ;  /* 0x0000004a4e4a723e */ /* 0x000fc400000000ff */
        /* <DEDUP_REMOVED lines=25> */
[----:B------:R-:W-:-:S07]  /*aee0*/  F2FP.F16.F32.PACK_AB R24, R28, R24 ;  /* 0x000000181c18723e */ /* 0x000fce00000000ff */
.L_x_1:
[----:B------:R-:W2:Y:S01]  /*aef0*/  LDL.LU R3, [R1+0x1b0] ;  /* 0x0001b00001037983 */ /* 0x000ea20000300800 */
[----:B------:R-:W-:Y:S01]  /*af00*/  ULDC.64 UR6, c[0x0][0x228] ;  /* 0x00008a0000067ab9 */ /* 0x000fe20000000a00 */
[----:B------:R-:W-:Y:S02]  /*af10*/  ULDC UR4, c[0x0][0x244] ;  /* 0x0000910000047ab9 */ /* 0x000fe40000000800 */
[----:B------:R-:W3:Y:S04]  /*af20*/  LDL.LU R4, [R1+0x184] ;  /* 0x0001840001047983 */ /* 0x000ee80000300800 */
[----:B------:R-:W4:Y:S04]  /*af30*/  LDL.LU R20, [R1+0x188] ;  /* 0x0001880001147983 */ /* 0x000f280000300800 */
[----:B0-----:R-:W5:Y:S04]  /*af40*/  LDL.LU R90, [R1+0x18c] ;  /* 0x00018c00015a7983 */ /* 0x001f680000300800 */
[----:B------:R-:W5:Y:S01]  /*af50*/  LDL.LU R89, [R1+0x1ac] ;  /* 0x0001ac0001597983 */ /* 0x000f620000300800 */
[----:B------:R-:W0:Y:S03]  /*af60*/  S2R R2, SR_TID.X ;  /* 0x0000000000027919 */ /* 0x000e260000002100 */
[----:B------:R-:W5:Y:S04]  /*af70*/  LDL.LU R92, [R1+0x1a8] ;  /* 0x0001a800015c7983 */ /* 0x000f680000300800 */
[----:B------:R-:W5:Y:S04]  /*af80*/  LDL.LU R91, [R1+0x1a4] ;  /* 0x0001a400015b7983 */ /* 0x000f680000300800 */
[----:B------:R-:W5:Y:S01]  /*af90*/  LDL.LU R88, [R1+0x1a0] ;  /* 0x0001a00001587983 */ /* 0x000f620000300800 */
[C---:B0-----:R-:W-:Y:S01]  /*afa0*/  IMAD.SHL.U32 R0, R2.reuse, 0x10, RZ ;  /* 0x0000001002007824 */ /* 0x041fe200078e00ff */
[----:B------:R-:W-:Y:S01]  /*afb0*/  BAR.SYNC.DEFER_BLOCKING 0x0 ;  /* 0x0000000000007b1d */ /* 0x000fe20000010000 */
[----:B--2---:R-:W-:Y:S01]  /*afc0*/  LOP3.LUT R5, R3, 0x800, RZ, 0xc0, !PT ;  /* 0x0000080003057812 */ /* 0x004fe200078ec0ff */
[----:B------:R-:W-:-:S02]  /*afd0*/  IMAD.SHL.U32 R3, R2, 0x8, RZ ;  /* 0x0000000802037824 */ /* 0x000fc400078e00ff */
[----:B------:R-:W-:-:S03]  /*afe0*/  LOP3.LUT R2, R0, 0x70, RZ, 0xc0, !PT ;  /* 0x0000007000027812 */ /* 0x000fc600078ec0ff */
[----:B------:R-:W-:Y:S02]  /*aff0*/  LOP3.LUT R3, R3, 0x780, RZ, 0xc0, !PT ;  /* 0x0000078003037812 */ /* 0x000fe400078ec0ff */
[----:B------:R-:W-:-:S05]  /*b000*/  IADD3 R2, R5, UR12, R2 ;  /* 0x0000000c05027c10 */ /* 0x000fca000fffe002 */
[----:B------:R-:W-:-:S05]  /*b010*/  IMAD.IADD R38, R3, 0x1, R2 ;  /* 0x0000000103267824 */ /* 0x000fca00078e0202 */
[----:B------:R-:W-:Y:S01]  /*b020*/  STSM.16.M88.4 [R38], R24 ;  /* 0x0000001826007844 */ /* 0x000fe20000000200 */
[----:B------:R-:W-:Y:S01]  /*b030*/  LOP3.LUT R0, R0, 0xff0, RZ, 0xc0, !PT ;  /* 0x00000ff000007812 */ /* 0x000fe200078ec0ff */
[----:B------:R-:W-:Y:S01]  /*b040*/  BAR.SYNC.DEFER_BLOCKING 0x0 ;  /* 0x0000000000007b1d */ /* 0x000fe20000010000 */
[C---:B---3--:R-:W-:Y:S01]  /*b050*/  ISETP.GE.AND P0, PT, R4.reuse, UR6, PT ;  /* 0x0000000604007c0c */ /* 0x048fe2000bf06270 */
[----:B------:R-:W-:-:S04]  /*b060*/  IMAD R3, R4, UR4, RZ ;  /* 0x0000000404037c24 */ /* 0x000fc8000f8e02ff */
[----:B------:R-:W-:Y:S01]  /*b070*/  ULDC UR6, c[0x0][0x248] ;  /* 0x0000920000067ab9 */ /* 0x000fe20000000800 */
[----:B------:R-:W-:Y:S01]  /*b080*/  ULDC.64 UR4, c[0x0][0x220] ;  /* 0x0000880000047ab9 */ /* 0x000fe20000000a00 */
[----:B------:R-:W0:Y:S01]  /*b090*/  LDS.128 R4, [R0+UR12] ;  /* 0x0000000c00047984 */ /* 0x000e220008000c00 */
[----:B------:R-:W-:Y:S06]  /*b0a0*/  BAR.SYNC.DEFER_BLOCKING 0x0 ;  /* 0x0000000000007b1d */ /* 0x000fec0000010000 */
[----:B------:R1:W-:Y:S02]  /*b0b0*/  STSM.16.M88.4 [R38], R32 ;  /* 0x0000002026007844 */ /* 0x0003e40000000200 */
[----:B------:R-:W-:Y:S01]  /*b0c0*/  BAR.SYNC.DEFER_BLOCKING 0x0 ;  /* 0x0000000000007b1d */ /* 0x000fe20000010000 */
[----:B----4-:R-:W-:Y:S01]  /*b0d0*/  IMAD R28, R20, UR6, RZ ;  /* 0x00000006141c7c24 */ /* 0x010fe2000f8e02ff */
[----:B------:R-:W-:-:S04]  /*b0e0*/  LEA R2, P2, R3, UR4, 0x1 ;  /* 0x0000000403027c11 */ /* 0x000fc8000f8408ff */
[----:B------:R-:W-:Y:S01]  /*b0f0*/  LEA.HI.X.SX32 R3, R3, UR5, 0x1, P2 ;  /* 0x0000000503037c11 */ /* 0x000fe200090f0eff */
[----:B------:R-:W2:Y:S01]  /*b100*/  LDS.128 R8, [R0+UR12] ;  /* 0x0000000c00087984 */ /* 0x000ea20008000c00 */
[----:B------:R-:W-:Y:S01]  /*b110*/  BAR.SYNC.DEFER_BLOCKING 0x0 ;  /* 0x0000000000007b1d */ /* 0x000fe20000010000 */
[----:B-1----:R-:W-:Y:S01]  /*b120*/  LEA R32, P2, R28, R2, 0x1 ;  /* 0x000000021c207211 */ /* 0x002fe200078408ff */
[C---:B-----5:R-:W-:Y:S01]  /*b130*/  IMAD R35, R90.reuse, UR6, RZ ;  /* 0x000000065a237c24 */ /* 0x060fe2000f8e02ff */
[----:B------:R-:W-:Y:S01]  /*b140*/  ISETP.LT.AND P4, PT, R90, UR7, !P0 ;  /* 0x000000075a007c0c */ /* 0x000fe2000c781270 */
[C---:B------:R-:W-:Y:S01]  /*b150*/  IMAD R37, R89.reuse, UR6, RZ ;  /* 0x0000000659257c24 */ /* 0x040fe2000f8e02ff */
[----:B------:R-:W-:Y:S02]  /*b160*/  LEA.HI.X.SX32 R33, R28, R3, 0x1, P2 ;  /* 0x000000031c217211 */ /* 0x000fe400010f0eff */
[----:B------:R-:W-:Y:S01]  /*b170*/  ISETP.LT.AND P2, PT, R89, UR7, !P0 ;  /* 0x0000000759007c0c */ /* 0x000fe2000c741270 */
[----:B------:R-:W3:Y:S04]  /*b180*/  LDL.LU R90, [R1+0x19c] ;  /* 0x00019c00015a7983 */ /* 0x000ee80000300800 */
[----:B------:R-:W4:Y:S01]  /*b190*/  LDL.LU R89, [R1+0x198] ;  /* 0x0001980001597983 */ /* 0x000f220000300800 */
[----:B------:R-:W-:-:S03]  /*b1a0*/  ISETP.LT.AND P1, PT, R20, UR7, !P0 ;  /* 0x0000000714007c0c */ /* 0x000fc6000c721270 */
[----:B------:R-:W5:Y:S04]  /*b1b0*/  LDL.LU R93, [R1+0x194] ;  /* 0x00019400015d7983 */ /* 0x000f680000300800 */
[----:B------:R1:W-:Y:S01]  /*b1c0*/  STSM.16.M88.4 [R38], R40 ;  /* 0x0000002826007844 */ /* 0x0003e20000000200 */
[----:B------:R-:W-:Y:S06]  /*b1d0*/  BAR.SYNC.DEFER_BLOCKING 0x0 ;  /* 0x0000000000007b1d */ /* 0x000fec0000010000 */
[----:B------:R-:W2:Y:S02]  /*b1e0*/  LDS.128 R12, [R0+UR12] ;  /* 0x0000000c000c7984 */ /* 0x000ea40008000c00 */
[----:B------:R-:W-:Y:S06]  /*b1f0*/  BAR.SYNC.DEFER_BLOCKING 0x0 ;  /* 0x0000000000007b1d */ /* 0x000fec0000010000 */
[----:B------:R-:W-:Y:S02]  /*b200*/  STSM.16.M88.4 [R38], R48 ;  /* 0x0000003026007844 */ /* 0x000fe40000000200 */
        /* <DEDUP_REMOVED lines=14> */
[----:B------:R-:W-:Y:S01]  /*b2f0*/  BAR.SYNC.DEFER_BLOCKING 0x0 ;  /* 0x0000000000007b1d */ /* 0x000fe20000010000 */
[----:B------:R-:W-:-:S05]  /*b300*/  LEA R34, P3, R35, R2, 0x1 ;  /* 0x0000000223227211 */ /* 0x000fca00078608ff */
[----:B------:R0:W-:Y:S02]  /*b310*/  STSM.16.M88.4 [R38], R80 ;  /* 0x0000005026007844 */ /* 0x0001e40000000200 */
[----:B------:R-:W-:Y:S01]  /*b320*/  BAR.SYNC.DEFER_BLOCKING 0x0 ;  /* 0x0000000000007b1d */ /* 0x000fe20000010000 */
[----:B------:R-:W-:Y:S01]  /*b330*/  LEA.HI.X.SX32 R35, R35, R3, 0x1, P3 ;  /* 0x0000000323237211 */ /* 0x000fe200018f0eff */
[C---:B------:R-:W-:Y:S01]  /*b340*/  IMAD R39, R92.reuse, UR6, RZ ;  /* 0x000000065c277c24 */ /* 0x040fe2000f8e02ff */
[----:B------:R-:W-:Y:S01]  /*b350*/  ISETP.LT.AND P3, PT, R92, UR7, !P0 ;  /* 0x000000075c007c0c */ /* 0x000fe2000c761270 */
[----:B-1----:R-:W-:Y:S02]  /*b360*/  IMAD R41, R88, UR6, RZ ;  /* 0x0000000658297c24 */ /* 0x002fe4000f8e02ff */
[----:B------:R-:W2:Y:S01]  /*b370*/  LDL.LU R92, [R1+0x190] ;  /* 0x00019000015c7983 */ /* 0x000ea20000300800 */
[----:B------:R-:W-:Y:S01]  /*b380*/  IMAD R40, R91, UR6, RZ ;  /* 0x000000065b287c24 */ /* 0x000fe2000f8e02ff */
[----:B0-----:R-:W-:-:S02]  /*b390*/  LEA R38, P5, R39, R2, 0x1 ;  /* 0x0000000227267211 */ /* 0x001fc400078a08ff */
[----:B------:R0:W-:Y:S01]  /*b3a0*/  @P1 STG.E.U16 desc[UR14][R32.64], R4 ;  /* 0x0000000420001986 */ /* 0x0001e2000c10150e */
[----:B------:R-:W-:-:S04]  /*b3b0*/  LEA R36, P1, R37, R2, 0x1 ;  /* 0x0000000225247211 */ /* 0x000fc800078208ff */
[-C--:B------:R-:W-:Y:S01]  /*b3c0*/  LEA.HI.X.SX32 R37, R37, R3.reuse, 0x1, P1 ;  /* 0x0000000325257211 */ /* 0x080fe200008f0eff */
[----:B------:R3:W-:Y:S01]  /*b3d0*/  @P4 STG.E.U16 desc[UR14][R34.64], R5 ;  /* 0x0000000522004986 */ /* 0x0007e2000c10150e */
[----:B------:R-:W-:Y:S02]  /*b3e0*/  ISETP.LT.AND P1, PT, R88, UR7, !P0 ;  /* 0x0000000758007c0c */ /* 0x000fe4000c721270 */
[----:B------:R-:W-:Y:S01]  /*b3f0*/  ISETP.LT.AND P4, PT, R91, UR7, !P0 ;  /* 0x000000075b007c0c */ /* 0x000fe2000c781270 */
[----:B------:R-:W2:Y:S01]  /*b400*/  LDL.LU R88, [R1+0x180] ;  /* 0x0001800001587983 */ /* 0x000ea20000300800 */
[----:B------:R-:W-:Y:S02]  /*b410*/  LEA.HI.X.SX32 R39, R39, R3, 0x1, P5 ;  /* 0x0000000327277211 */ /* 0x000fe400028f0eff */
[----:B0-----:R-:W-:Y:S01]  /*b420*/  LEA R32, P6, R40, R2, 0x1 ;  /* 0x0000000228207211 */ /* 0x001fe200078c08ff */
[----:B------:R0:W-:Y:S01]  /*b430*/  @P2 STG.E.U16 desc[UR14][R36.64], R6 ;  /* 0x0000000624002986 */ /* 0x0001e2000c10150e */
[----:B------:R-:W-:-:S02]  /*b440*/  PRMT R42, R4, 0x7632, R42 ;  /* 0x00007632042a7816 */ /* 0x000fc4000000002a */
[----:B------:R-:W-:Y:S01]  /*b450*/  LEA R4, P2, R41, R2, 0x1 ;  /* 0x0000000229047211 */ /* 0x000fe200078408ff */
[----:B------:R-:W2:Y:S01]  /*b460*/  LDL.LU R91, [R1+0x17c] ;  /* 0x00017c00015b7983 */ /* 0x000ea20000300800 */
[----:B------:R-:W-:-:S03]  /*b470*/  LEA.HI.X.SX32 R33, R40, R3, 0x1, P6 ;  /* 0x0000000328217211 */ /* 0x000fc600030f0eff */
[----:B------:R1:W-:Y:S01]  /*b480*/  @P3 STG.E.U16 desc[UR14][R38.64], R7 ;  /* 0x0000000726003986 */ /* 0x0003e2000c10150e */
[----:B---3--:R-:W-:-:S03]  /*b490*/  IMAD R35, R90, UR6, RZ ;  /* 0x000000065a237c24 */ /* 0x008fc6000f8e02ff */
[----:B------:R-:W-:Y:S01]  /*b4a0*/  @P4 STG.E.U16 desc[UR14][R32.64], R42 ;  /* 0x0000002a20004986 */ /* 0x000fe2000c10150e */
[C---:B----4-:R-:W-:Y:S01]  /*b4b0*/  ISETP.LT.AND P4, PT, R89.reuse, UR7, !P0 ;  /* 0x0000000759007c0c */ /* 0x050fe2000c781270 */
[----:B0-----:R-:W-:Y:S01]  /*b4c0*/  IMAD R36, R89, UR6, RZ ;  /* 0x0000000659247c24 */ /* 0x001fe2000f8e02ff */
[----:B-1----:R-:W-:Y:S02]  /*b4d0*/  PRMT R39, R5, 0x7632, R39 ;  /* 0x0000763205277816 */ /* 0x002fe40000000027 */
[----:B------:R-:W-:Y:S02]  /*b4e0*/  LEA.HI.X.SX32 R5, R41, R3, 0x1, P2 ;  /* 0x0000000329057211 */ /* 0x000fe400010f0eff */
[----:B------:R-:W-:Y:S02]  /*b4f0*/  ISETP.LT.AND P2, PT, R90, UR7, !P0 ;  /* 0x000000075a007c0c */ /* 0x000fe4000c741270 */
[----:B------:R-:W3:Y:S04]  /*b500*/  LDL.LU R90, [R1+0x178] ;  /* 0x00017800015a7983 */ /* 0x000ee80000300800 */
[----:B------:R-:W4:Y:S01]  /*b510*/  LDL.LU R89, [R1+0x174] ;  /* 0x0001740001597983 */ /* 0x000f220000300800 */
[----:B-----5:R-:W-:Y:S01]  /*b520*/  IMAD R37, R93, UR6, RZ ;  /* 0x000000065d257c24 */ /* 0x020fe2000f8e02ff */
[----:B------:R-:W-:-:S02]  /*b530*/  LEA R34, P6, R35, R2, 0x1 ;  /* 0x0000000223227211 */ /* 0x000fc400078c08ff */
[----:B------:R-:W-:Y:S01]  /*b540*/  ISETP.LT.AND P3, PT, R93, UR7, !P0 ;  /* 0x000000075d007c0c */ /* 0x000fe2000c761270 */
[----:B------:R0:W-:Y:S01]  /*b550*/  @P1 STG.E.U16 desc[UR14][R4.64], R39 ;  /* 0x0000002704001986 */ /* 0x0001e2000c10150e */
[----:B------:R-:W-:Y:S02]  /*b560*/  PRMT R40, R6, 0x7632, R40 ;  /* 0x0000763206287816 */ /* 0x000fe40000000028 */
[-C--:B------:R-:W-:Y:S02]  /*b570*/  LEA R6, P5, R36, R2.reuse, 0x1 ;  /* 0x0000000224067211 */ /* 0x080fe400078a08ff */
[----:B------:R-:W-:Y:S02]  /*b580*/  LEA.HI.X.SX32 R35, R35, R3, 0x1, P6 ;  /* 0x0000000323237211 */ /* 0x000fe400030f0eff */
[----:B0-----:R-:W-:Y:S02]  /*b590*/  LEA R4, P6, R37, R2, 0x1 ;  /* 0x0000000225047211 */ /* 0x001fe400078c08ff */
[----:B------:R-:W-:-:S02]  /*b5a0*/  PRMT R39, R7, 0x7632, R39 ;  /* 0x0000763207277816 */ /* 0x000fc40000000027 */
[-C--:B------:R-:W-:Y:S02]  /*b5b0*/  LEA.HI.X.SX32 R7, R36, R3.reuse, 0x1, P5 ;  /* 0x0000000324077211 */ /* 0x080fe400028f0eff */
[----:B------:R-:W-:Y:S01]  /*b5c0*/  LEA.HI.X.SX32 R5, R37, R3, 0x1, P6 ;  /* 0x0000000325057211 */ /* 0x000fe200030f0eff */
[----:B------:R0:W-:Y:S04]  /*b5d0*/  @P2 STG.E.U16 desc[UR14][R34.64], R40 ;  /* 0x0000002822002986 */ /* 0x0001e8000c10150e */
[----:B------:R1:W-:Y:S04]  /*b5e0*/  @P4 STG.E.U16 desc[UR14][R6.64], R39 ;  /* 0x0000002706004986 */ /* 0x0003e8000c10150e */
[----:B--2---:R2:W-:Y:S01]  /*b5f0*/  @P3 STG.E.U16 desc[UR14][R4.64], R8 ;  /* 0x0000000804003986 */ /* 0x0045e2000c10150e */
[C---:B------:R-:W-:Y:S01]  /*b600*/  ISETP.LT.AND P1, PT, R92.reuse, UR7, !P0 ;  /* 0x000000075c007c0c */ /* 0x040fe2000c721270 */
[----:B------:R-:W-:-:S02]  /*b610*/  IMAD R33, R92, UR6, RZ ;  /* 0x000000065c217c24 */ /* 0x000fc4000f8e02ff */
[----:B------:R-:W5:Y:S03]  /*b620*/  LDL.LU R92, [R1+0x170] ;  /* 0x00017000015c7983 */ /* 0x000f660000300800 */
[----:B------:R-:W-:-:S04]  /*b630*/  LEA R32, P5, R33, R2, 0x1 ;  /* 0x0000000221207211 */ /* 0x000fc800078a08ff */
[----:B------:R-:W-:-:S05]  /*b640*/  LEA.HI.X.SX32 R33, R33, R3, 0x1, P5 ;  /* 0x0000000321217211 */ /* 0x000fca00028f0eff */
[----:B------:R-:W-:Y:S01]  /*b650*/  @P1 STG.E.U16 desc[UR14][R32.64], R9 ;  /* 0x0000000920001986 */ /* 0x000fe2000c10150e */
[C---:B------:R-:W-:Y:S01]  /*b660*/  ISETP.LT.AND P3, PT, R88.reuse, UR7, !P0 ;  /* 0x0000000758007c0c */ /* 0x040fe2000c761270 */
[----:B------:R-:W-:Y:S02]  /*b670*/  IMAD R37, R88, UR6, RZ ;  /* 0x0000000658257c24 */ /* 0x000fe4000f8e02ff */
[----:B------:R-:W5:Y:S04]  /*b680*/  LDL.LU R88, [R1+0x16c] ;  /* 0x00016c0001587983 */ /* 0x000f680000300800 */
[----:B------:R-:W5:Y:S01]  /*b690*/  LDL.LU R93, [R1+0x168] ;  /* 0x00016800015d7983 */ /* 0x000f620000300800 */
[----:B------:R-:W-:Y:S01]  /*b6a0*/  LEA R36, P1, R37, R2, 0x1 ;  /* 0x0000000225247211 */ /* 0x000fe200078208ff */
[C---:B------:R-:W-:Y:S01]  /*b6b0*/  IMAD R38, R91.reuse, UR6, RZ ;  /* 0x000000065b267c24 */ /* 0x040fe2000f8e02ff */
[----:B------:R-:W-:-:S02]  /*b6c0*/  ISETP.LT.AND P2, PT, R91, UR7, !P0 ;  /* 0x000000075b007c0c */ /* 0x000fc4000c741270 */
[-C--:B------:R-:W-:Y:S01]  /*b6d0*/  LEA.HI.X.SX32 R37, R37, R3.reuse, 0x1, P1 ;  /* 0x0000000325257211 */ /* 0x080fe200008f0eff */
[----:B------:R-:W5:Y:S01]  /*b6e0*/  LDL.LU R91, [R1+0x164] ;  /* 0x00016400015b7983 */ /* 0x000f620000300800 */
[C---:B----4-:R-:W-:Y:S01]  /*b6f0*/  ISETP.LT.AND P1, PT, R89.reuse, UR7, !P0 ;  /* 0x0000000759007c0c */ /* 0x050fe2000c721270 */
[----:B0-----:R-:W-:Y:S02]  /*b700*/  IMAD R35, R89, UR6, RZ ;  /* 0x0000000659237c24 */ /* 0x001fe4000f8e02ff */
[----:B------:R-:W4:Y:S01]  /*b710*/  LDL.LU R89, [R1+0x160] ;  /* 0x0001600001597983 */ /* 0x000f220000300800 */
[----:B-1----:R-:W-:Y:S01]  /*b720*/  LEA R6, P5, R38, R2, 0x1 ;  /* 0x0000000226067211 */ /* 0x002fe200078a08ff */
[C---:B---3--:R-:W-:Y:S01]  /*b730*/  IMAD R34, R90.reuse, UR6, RZ ;  /* 0x000000065a227c24 */ /* 0x048fe2000f8e02ff */
[----:B------:R-:W-:Y:S01]  /*b740*/  ISETP.LT.AND P4, PT, R90, UR7, !P0 ;  /* 0x000000075a007c0c */ /* 0x000fe2000c781270 */
[----:B------:R0:W-:Y:S01]  /*b750*/  @P3 STG.E.U16 desc[UR14][R36.64], R10 ;  /* 0x0000000a24003986 */ /* 0x0001e2000c10150e */
[----:B------:R-:W-:-:S02]  /*b760*/  LEA.HI.X.SX32 R7, R38, R3, 0x1, P5 ;  /* 0x0000000326077211 */ /* 0x000fc400028f0eff */
[-C--:B--2---:R-:W-:Y:S01]  /*b770*/  LEA R4, P6, R34, R2.reuse, 0x1 ;  /* 0x0000000222047211 */ /* 0x084fe200078c08ff */
[----:B------:R-:W2:Y:S04]  /*b780*/  LDL.LU R90, [R1+0x15c] ;  /* 0x00015c00015a7983 */ /* 0x000ea80000300800 */
[----:B------:R1:W-:Y:S01]  /*b790*/  @P2 STG.E.U16 desc[UR14][R6.64], R11 ;  /* 0x0000000b06002986 */ /* 0x0003e2000c10150e */
[----:B0-----:R-:W-:Y:S02]  /*b7a0*/  PRMT R37, R8, 0x7632, R37 ;  /* 0x0000763208257816 */ /* 0x001fe40000000025 */
[----:B------:R-:W-:Y:S02]  /*b7b0*/  LEA R8, P3, R35, R2, 0x1 ;  /* 0x0000000223087211 */ /* 0x000fe400078608ff */
[----:B------:R-:W-:-:S02]  /*b7c0*/  LEA.HI.X.SX32 R5, R34, R3, 0x1, P6 ;  /* 0x0000000322057211 */ /* 0x000fc400030f0eff */
[----:B-1----:R-:W-:Y:S02]  /*b7d0*/  PRMT R7, R9, 0x7632, R7 ;  /* 0x0000763209077816 */ /* 0x002fe40000000007 */
[----:B------:R-:W-:Y:S02]  /*b7e0*/  LEA.HI.X.SX32 R9, R35, R3, 0x1, P3 ;  /* 0x0000000323097211 */ /* 0x000fe400018f0eff */
[----:B------:R-:W-:Y:S01]  /*b7f0*/  PRMT R35, R10, 0x7632, R35 ;  /* 0x000076320a237816 */ /* 0x000fe20000000023 */
[----:B------:R-:W-:Y:S04]  /*b800*/  @P4 STG.E.U16 desc[UR14][R4.64], R37 ;  /* 0x0000002504004986 */ /* 0x000fe8000c10150e */
[----:B------:R0:W-:Y:S01]  /*b810*/  @P1 STG.E.U16 desc[UR14][R8.64], R7 ;  /* 0x0000000708001986 */ /* 0x0001e2000c10150e */
[----:B------:R-:W-:Y:S01]  /*b820*/  PRMT R11, R11, 0x7632, R11 ;  /* 0x000076320b0b7816 */ /* 0x000fe2000000000b */
[C---:B-----5:R-:W-:Y:S01]  /*b830*/  IMAD R10, R92.reuse, UR6, RZ ;  /* 0x000000065c0a7c24 */ /* 0x060fe2000f8e02ff */
[----:B------:R-:W-:-:S02]  /*b840*/  ISETP.LT.AND P2, PT, R92, UR7, !P0 ;  /* 0x000000075c007c0c */ /* 0x000fc4000c741270 */
[----:B------:R-:W3:Y:S02]  /*b850*/  LDL.LU R92, [R1+0x158] ;  /* 0x00015800015c7983 */ /* 0x000ee40000300800 */
[----:B------:R-:W-:-:S04]  /*b860*/  LEA R6, P6, R10, R2, 0x1 ;  /* 0x000000020a067211 */ /* 0x000fc800078c08ff */
[----:B0-----:R-:W-:Y:S01]  /*b870*/  LEA.HI.X.SX32 R7, R10, R3, 0x1, P6 ;  /* 0x000000030a077211 */ /* 0x001fe200030f0eff */
[C---:B------:R-:W-:Y:S01]  /*b880*/  IMAD R32, R88.reuse, UR6, RZ ;  /* 0x0000000658207c24 */ /* 0x040fe2000f8e02ff */
[----:B------:R-:W-:Y:S02]  /*b890*/  ISETP.LT.AND P4, PT, R88, UR7, !P0 ;  /* 0x0000000758007c0c */ /* 0x000fe4000c781270 */
[----:B------:R-:W5:Y:S01]  /*b8a0*/  LDL.LU R88, [R1+0x154] ;  /* 0x0001540001587983 */ /* 0x000f620000300800 */
[C---:B------:R-:W-:Y:S01]  /*b8b0*/  IMAD R33, R93.reuse, UR6, RZ ;  /* 0x000000065d217c24 */ /* 0x040fe2000f8e02ff */
[----:B------:R-:W-:Y:S02]  /*b8c0*/  ISETP.LT.AND P3, PT, R93, UR7, !P0 ;  /* 0x000000075d007c0c */ /* 0x000fe4000c761270 */
[-C--:B------:R-:W-:Y:S02]  /*b8d0*/  LEA R4, P5, R32, R2.reuse, 0x1 ;  /* 0x0000000220047211 */ /* 0x080fe400078a08ff */
[----:B------:R-:W-:-:S02]  /*b8e0*/  LEA R8, P6, R33, R2, 0x1 ;  /* 0x0000000221087211 */ /* 0x000fc400078c08ff */
[-C--:B------:R-:W-:Y:S02]  /*b8f0*/  LEA.HI.X.SX32 R5, R32, R3.reuse, 0x1, P5 ;  /* 0x0000000320057211 */ /* 0x080fe400028f0eff */
[----:B------:R-:W-:Y:S01]  /*b900*/  LEA.HI.X.SX32 R9, R33, R3, 0x1, P6 ;  /* 0x0000000321097211 */ /* 0x000fe200030f0eff */
[----:B------:R-:W-:Y:S01]  /*b910*/  @P2 STG.E.U16 desc[UR14][R6.64], R35 ;  /* 0x0000002306002986 */ /* 0x000fe2000c10150e */
[C---:B------:R-:W-:Y:S01]  /*b920*/  ISETP.LT.AND P1, PT, R91.reuse, UR7, !P0 ;  /* 0x000000075b007c0c */ /* 0x040fe2000c721270 */
[----:B------:R-:W-:Y:S02]  /*b930*/  IMAD R34, R91, UR6, RZ ;  /* 0x000000065b227c24 */ /* 0x000fe4000f8e02ff */
[----:B------:R0:W-:Y:S04]  /*b940*/  @P4 STG.E.U16 desc[UR14][R4.64], R11 ;  /* 0x0000000b04004986 */ /* 0x0001e8000c10150e */
[----:B------:R-:W-:Y:S04]  /*b950*/  @P3 STG.E.U16 desc[UR14][R8.64], R12 ;  /* 0x0000000c08003986 */ /* 0x000fe8000c10150e */
[----:B------:R-:W5:Y:S01]  /*b960*/  LDL.LU R91, [R1+0x150] ;  /* 0x00015000015b7983 */ /* 0x000f620000300800 */
[C---:B----4-:R-:W-:Y:S01]  /*b970*/  ISETP.LT.AND P3, PT, R89.reuse, UR7, !P0 ;  /* 0x0000000759007c0c */ /* 0x050fe2000c761270 */
[----:B------:R-:W-:-:S02]  /*b980*/  IMAD R33, R89, UR6, RZ ;  /* 0x0000000659217c24 */ /* 0x000fc4000f8e02ff */
[----:B------:R-:W4:Y:S01]  /*b990*/  LDL.LU R89, [R1+0x14c] ;  /* 0x00014c0001597983 */ /* 0x000f220000300800 */
[----:B------:R-:W-:-:S03]  /*b9a0*/  LEA R10, P5, R34, R2, 0x1 ;  /* 0x00000002220a7211 */ /* 0x000fc600078a08ff */
[----:B------:R-:W4:Y:S01]  /*b9b0*/  LDL.LU R93, [R1+0x148] ;  /* 0x00014800015d7983 */ /* 0x000f220000300800 */
[----:B0-----:R-:W-:Y:S01]  /*b9c0*/  LEA.HI.X.SX32 R11, R34, R3, 0x1, P5 ;  /* 0x00000003220b7211 */ /* 0x001fe200028f0eff */
[C---:B--2---:R-:W-:Y:S01]  /*b9d0*/  IMAD R34, R90.reuse, UR6, RZ ;  /* 0x000000065a227c24 */ /* 0x044fe2000f8e02ff */
[----:B------:R-:W-:Y:S02]  /*b9e0*/  ISETP.LT.AND P2, PT, R90, UR7, !P0 ;  /* 0x000000075a007c0c */ /* 0x000fe4000c741270 */
[----:B------:R-:W2:Y:S04]  /*b9f0*/  LDL.LU R90, [R1+0x144] ;  /* 0x00014400015a7983 */ /* 0x000ea80000300800 */
[----:B------:R0:W-:Y:S01]  /*ba00*/  @P1 STG.E.U16 desc[UR14][R10.64], R13 ;  /* 0x0000000d0a001986 */ /* 0x0001e2000c10150e */
[----:B------:R-:W-:-:S04]  /*ba10*/  LEA R32, P1, R33, R2, 0x1 ;  /* 0x0000000221207211 */ /* 0x000fc800078208ff */
[----:B------:R-:W-:Y:S02]  /*ba20*/  LEA.HI.X.SX32 R33, R33, R3, 0x1, P1 ;  /* 0x0000000321217211 */ /* 0x000fe400008f0eff */
[----:B------:R-:W-:-:S04]  /*ba30*/  LEA R4, P5, R34, R2, 0x1 ;  /* 0x0000000222047211 */ /* 0x000fc800078a08ff */
[----:B------:R-:W-:Y:S02]  /*ba40*/  LEA.HI.X.SX32 R5, R34, R3, 0x1, P5 ;  /* 0x0000000322057211 */ /* 0x000fe400028f0eff */
[----:B0-----:R-:W-:Y:S01]  /*ba50*/  PRMT R13, R12, 0x7632, R13 ;  /* 0x000076320c0d7816 */ /* 0x001fe2000000000d */
[----:B------:R-:W-:Y:S04]  /*ba60*/  @P3 STG.E.U16 desc[UR14][R32.64], R14 ;  /* 0x0000000e20003986 */ /* 0x000fe8000c10150e */
[----:B------:R0:W-:Y:S01]  /*ba70*/  @P2 STG.E.U16 desc[UR14][R4.64], R15 ;  /* 0x0000000f04002986 */ /* 0x0001e2000c10150e */
[C---:B---3--:R-:W-:Y:S01]  /*ba80*/  IMAD R7, R92.reuse, UR6, RZ ;  /* 0x000000065c077c24 */ /* 0x048fe2000f8e02ff */
[----:B------:R-:W-:-:S04]  /*ba90*/  ISETP.LT.AND P4, PT, R92, UR7, !P0 ;  /* 0x000000075c007c0c */ /* 0x000fc8000c781270 */
[----:B------:R-:W-:-:S04]  /*baa0*/  LEA R6, P6, R7, R2, 0x1 ;  /* 0x0000000207067211 */ /* 0x000fc800078c08ff */
[----:B------:R-:W-:Y:S02]  /*bab0*/  LEA.HI.X.SX32 R7, R7, R3, 0x1, P6 ;  /* 0x0000000307077211 */ /* 0x000fe400030f0eff */
[C---:B-----5:R-:W-:Y:S01]  /*bac0*/  ISETP.LT.AND P1, PT, R88.reuse, UR7, !P0 ;  /* 0x0000000758007c0c */ /* 0x060fe2000c721270 */
[----:B------:R-:W-:Y:S02]  /*bad0*/  IMAD R9, R88, UR6, RZ ;  /* 0x0000000658097c24 */ /* 0x000fe4000f8e02ff */
[----:B------:R-:W3:Y:S04]  /*bae0*/  LDL.LU R88, [R1+0x140] ;  /* 0x0001400001587983 */ /* 0x000ee80000300800 */
[----:B------:R-:W5:Y:S04]  /*baf0*/  LDL.LU R92, [R1+0x13c] ;  /* 0x00013c00015c7983 */ /* 0x000f680000300800 */
[----:B------:R1:W-:Y:S01]  /*bb00*/  @P4 STG.E.U16 desc[UR14][R6.64], R13 ;  /* 0x0000000d06004986 */ /* 0x0003e2000c10150e */
[C---:B------:R-:W-:Y:S01]  /*bb10*/  ISETP.LT.AND P2, PT, R91.reuse, UR7, !P0 ;  /* 0x000000075b007c0c */ /* 0x040fe2000c741270 */
[----:B------:R-:W-:-:S02]  /*bb20*/  IMAD R10, R91, UR6, RZ ;  /* 0x000000065b0a7c24 */ /* 0x000fc4000f8e02ff */
[----:B------:R-:W5:Y:S01]  /*bb30*/  LDL.LU R91, [R1+0x138] ;  /* 0x00013800015b7983 */ /* 0x000f620000300800 */
[C---:B----4-:R-:W-:Y:S01]  /*bb40*/  ISETP.LT.AND P4, PT, R89.reuse, UR7, !P0 ;  /* 0x0000000759007c0c */ /* 0x050fe2000c781270 */
[----:B------:R-:W-:Y:S02]  /*bb50*/  IMAD R11, R89, UR6, RZ ;  /* 0x00000006590b7c24 */ /* 0x000fe4000f8e02ff */
[----:B------:R-:W4:Y:S01]  /*bb60*/  LDL.LU R89, [R1+0x134] ;  /* 0x0001340001597983 */ /* 0x000f220000300800 */
[-C--:B------:R-:W-:Y:S02]  /*bb70*/  LEA R8, P3, R9, R2.reuse, 0x1 ;  /* 0x0000000209087211 */ /* 0x080fe400078608ff */
[----:B0-----:R-:W-:Y:S02]  /*bb80*/  PRMT R5, R13, 0x7632, R5 ;  /* 0x000076320d057816 */ /* 0x001fe40000000005 */
[----:B------:R-:W-:Y:S01]  /*bb90*/  LEA.HI.X.SX32 R9, R9, R3, 0x1, P3 ;  /* 0x0000000309097211 */ /* 0x000fe200018f0eff */
[----:B------:R-:W-:Y:S01]  /*bba0*/  IMAD R12, R93, UR6, RZ ;  /* 0x000000065d0c7c24 */ /* 0x000fe2000f8e02ff */
[----:B------:R-:W-:-:S02]  /*bbb0*/  LEA R4, P6, R10, R2, 0x1 ;  /* 0x000000020a047211 */ /* 0x000fc400078c08ff */
[----:B------:R-:W-:Y:S01]  /*bbc0*/  ISETP.LT.AND P3, PT, R93, UR7, !P0 ;  /* 0x000000075d007c0c */ /* 0x000fe2000c761270 */
[----:B------:R0:W-:Y:S01]  /*bbd0*/  @P1 STG.E.U16 desc[UR14][R8.64], R5 ;  /* 0x0000000508001986 */ /* 0x0001e2000c10150e */
[----:B-1----:R-:W-:Y:S01]  /*bbe0*/  LEA R6, P5, R11, R2, 0x1 ;  /* 0x000000020b067211 */ /* 0x002fe200078a08ff */
[----:B--2---:R-:W-:Y:S01]  /*bbf0*/  IMAD R13, R90, UR6, RZ ;  /* 0x000000065a0d7c24 */ /* 0x004fe2000f8e02ff */
[----:B------:R-:W-:Y:S02]  /*bc00*/  PRMT R33, R14, 0x7632, R33 ;  /* 0x000076320e217816 */ /* 0x000fe40000000021 */
[----:B------:R-:W-:Y:S02]  /*bc10*/  PRMT R32, R15, 0x7632, R32 ;  /* 0x000076320f207816 */ /* 0x000fe40000000020 */
[-C--:B------:R-:W-:Y:S02]  /*bc20*/  LEA.HI.X.SX32 R7, R11, R3.reuse, 0x1, P5 ;  /* 0x000000030b077211 */ /* 0x080fe400028f0eff */
[----:B0-----:R-:W-:-:S02]  /*bc30*/  LEA.HI.X.SX32 R5, R10, R3, 0x1, P6 ;  /* 0x000000030a057211 */ /* 0x001fc400030f0eff */
[CC--:B------:R-:W-:Y:S02]  /*bc40*/  LEA R8, P6, R12.reuse, R2.reuse, 0x1 ;  /* 0x000000020c087211 */ /* 0x0c0fe400078c08ff */
[C---:B------:R-:W-:Y:S02]  /*bc50*/  LEA R10, P5, R13.reuse, R2, 0x1 ;  /* 0x000000020d0a7211 */ /* 0x040fe400078a08ff */
[-C--:B------:R-:W-:Y:S01]  /*bc60*/  LEA.HI.X.SX32 R9, R12, R3.reuse, 0x1, P6 ;  /* 0x000000030c097211 */ /* 0x080fe200030f0eff */
[----:B------:R-:W-:Y:S01]  /*bc70*/  @P2 STG.E.U16 desc[UR14][R4.64], R33 ;  /* 0x0000002104002986 */ /* 0x000fe2000c10150e */
[----:B------:R-:W-:Y:S02]  /*bc80*/  ISETP.LT.AND P1, PT, R90, UR7, !P0 ;  /* 0x000000075a007c0c */ /* 0x000fe4000c721270 */
[----:B------:R-:W-:Y:S01]  /*bc90*/  LEA.HI.X.SX32 R11, R13, R3, 0x1, P5 ;  /* 0x000000030d0b7211 */ /* 0x000fe200028f0eff */
[----:B------:R-:W-:Y:S04]  /*bca0*/  @P4 STG.E.U16 desc[UR14][R6.64], R32 ;  /* 0x0000002006004986 */ /* 0x000fe8000c10150e */
[----:B------:R0:W-:Y:S04]  /*bcb0*/  @P3 STG.E.U16 desc[UR14][R8.64], R16 ;  /* 0x0000001008003986 */ /* 0x0001e8000c10150e */
[----:B------:R-:W2:Y:S04]  /*bcc0*/  LDL.LU R90, [R1+0x130] ;  /* 0x00013000015a7983 */ /* 0x000ea80000300800 */
[----:B------:R1:W-:Y:S01]  /*bcd0*/  @P1 STG.E.U16 desc[UR14][R10.64], R17 ;  /* 0x000000110a001986 */ /* 0x0003e2000c10150e */
[C---:B---3--:R-:W-:Y:S01]  /*bce0*/  ISETP.LT.AND P3, PT, R88.reuse, UR7, !P0 ;  /* 0x0000000758007c0c */ /* 0x048fe2000c761270 */
[----:B------:R-:W-:-:S02]  /*bcf0*/  IMAD R13, R88, UR6, RZ ;  /* 0x00000006580d7c24 */ /* 0x000fc4000f8e02ff */
[----:B------:R-:W3:Y:S03]  /*bd00*/  LDL.LU R88, [R1+0x12c] ;  /* 0x00012c0001587983 */ /* 0x000ee60000300800 */
[C---:B------:R-:W-:Y:S01]  /*bd10*/  LEA R12, P1, R13.reuse, R2, 0x1 ;  /* 0x000000020d0c7211 */ /* 0x040fe200078208ff */
[C---:B-----5:R-:W-:Y:S01]  /*bd20*/  IMAD R14, R92.reuse, UR6, RZ ;  /* 0x000000065c0e7c24 */ /* 0x060fe2000f8e02ff */
[----:B------:R-:W-:Y:S01]  /*bd30*/  ISETP.LT.AND P2, PT, R92, UR7, !P0 ;  /* 0x000000075c007c0c */ /* 0x000fe2000c741270 */
[----:B------:R-:W5:Y:S01]  /*bd40*/  LDL.LU R93, [R1+0x128] ;  /* 0x00012800015d7983 */ /* 0x000f620000300800 */
[----:B------:R-:W-:-:S03]  /*bd50*/  LEA.HI.X.SX32 R13, R13, R3, 0x1, P1 ;  /* 0x000000030d0d7211 */ /* 0x000fc600008f0eff */
[----:B------:R-:W5:Y:S01]  /*bd60*/  LDL.LU R92, [R1+0x124] ;  /* 0x00012400015c7983 */ /* 0x000f620000300800 */
[C---:B------:R-:W-:Y:S01]  /*bd70*/  ISETP.LT.AND P4, PT, R91.reuse, UR7, !P0 ;  /* 0x000000075b007c0c */ /* 0x040fe2000c781270 */
[----:B------:R-:W-:Y:S02]  /*bd80*/  IMAD R15, R91, UR6, RZ ;  /* 0x000000065b0f7c24 */ /* 0x000fe4000f8e02ff */
[----:B------:R-:W5:Y:S01]  /*bd90*/  LDL.LU R91, [R1+0x120] ;  /* 0x00012000015b7983 */ /* 0x000f620000300800 */
[C---:B----4-:R-:W-:Y:S01]  /*bda0*/  ISETP.LT.AND P1, PT, R89.reuse, UR7, !P0 ;  /* 0x0000000759007c0c */ /* 0x050fe2000c721270 */
[----:B0-----:R-:W-:Y:S02]  /*bdb0*/  IMAD R9, R89, UR6, RZ ;  /* 0x0000000659097c24 */ /* 0x001fe4000f8e02ff */
[----:B------:R-:W4:Y:S01]  /*bdc0*/  LDL.LU R89, [R1+0x11c] ;  /* 0x00011c0001597983 */ /* 0x000f220000300800 */
[-C--:B------:R-:W-:Y:S02]  /*bdd0*/  LEA R4, P5, R14, R2.reuse, 0x1 ;  /* 0x000000020e047211 */ /* 0x080fe400078a08ff */
[----:B------:R-:W-:-:S02]  /*bde0*/  LEA R6, P6, R15, R2, 0x1 ;  /* 0x000000020f067211 */ /* 0x000fc400078c08ff */
[-C--:B------:R-:W-:Y:S02]  /*bdf0*/  LEA.HI.X.SX32 R5, R14, R3.reuse, 0x1, P5 ;  /* 0x000000030e057211 */ /* 0x080fe400028f0eff */
[----:B------:R-:W-:Y:S02]  /*be00*/  PRMT R16, R16, 0x7632, R16 ;  /* 0x0000763210107816 */ /* 0x000fe40000000010 */
[----:B------:R-:W-:Y:S01]  /*be10*/  LEA.HI.X.SX32 R7, R15, R3, 0x1, P6 ;  /* 0x000000030f077211 */ /* 0x000fe200030f0eff */
[----:B------:R-:W-:Y:S04]  /*be20*/  @P3 STG.E.U16 desc[UR14][R12.64], R18 ;  /* 0x000000120c003986 */ /* 0x000fe8000c10150e */
[----:B------:R0:W-:Y:S04]  /*be30*/  @P2 STG.E.U16 desc[UR14][R4.64], R19 ;  /* 0x0000001304002986 */ /* 0x0001e8000c10150e */
[----:B------:R-:W-:Y:S01]  /*be40*/  @P4 STG.E.U16 desc[UR14][R6.64], R16 ;  /* 0x0000001006004986 */ /* 0x000fe2000c10150e */
[----:B------:R-:W-:-:S02]  /*be50*/  LEA R8, P3, R9, R2, 0x1 ;  /* 0x0000000209087211 */ /* 0x000fc400078608ff */
[----:B-1----:R-:W-:Y:S02]  /*be60*/  PRMT R17, R17, 0x7632, R17 ;  /* 0x0000763211117816 */ /* 0x002fe40000000011 */
[----:B------:R-:W-:Y:S02]  /*be70*/  LEA.HI.X.SX32 R9, R9, R3, 0x1, P3 ;  /* 0x0000000309097211 */ /* 0x000fe400018f0eff */
[----:B------:R-:W-:Y:S02]  /*be80*/  PRMT R15, R18, 0x7632, R15 ;  /* 0x00007632120f7816 */ /* 0x000fe4000000000f */
[C---:B--2---:R-:W-:Y:S01]  /*be90*/  ISETP.LT.AND P2, PT, R90.reuse, UR7, !P0 ;  /* 0x000000075a007c0c */ /* 0x044fe2000c741270 */
[----:B------:R-:W-:Y:S02]  /*bea0*/  IMAD R10, R90, UR6, RZ ;  /* 0x000000065a0a7c24 */ /* 0x000fe4000f8e02ff */
[----:B------:R-:W2:Y:S03]  /*beb0*/  LDL.LU R90, [R1+0x118] ;  /* 0x00011800015a7983 */ /* 0x000ea60000300800 */
[----:B0-----:R-:W-:-:S04]  /*bec0*/  LEA R4, P6, R10, R2, 0x1 ;  /* 0x000000020a047211 */ /* 0x001fc800078c08ff */
[----:B------:R-:W-:Y:S01]  /*bed0*/  LEA.HI.X.SX32 R5, R10, R3, 0x1, P6 ;  /* 0x000000030a057211 */ /* 0x000fe200030f0eff */
[----:B------:R0:W-:Y:S04]  /*bee0*/  @P1 STG.E.U16 desc[UR14][R8.64], R17 ;  /* 0x0000001108001986 */ /* 0x0001e8000c10150e */
[----:B------:R2:W-:Y:S01]  /*bef0*/  @P2 STG.E.U16 desc[UR14][R4.64], R15 ;  /* 0x0000000f04002986 */ /* 0x0005e2000c10150e */
[C---:B---3--:R-:W-:Y:S01]  /*bf00*/  ISETP.LT.AND P4, PT, R88.reuse, UR7, !P0 ;  /* 0x0000000758007c0c */ /* 0x048fe2000c781270 */
[----:B------:R-:W-:Y:S02]  /*bf10*/  IMAD R11, R88, UR6, RZ ;  /* 0x00000006580b7c24 */ /* 0x000fe4000f8e02ff */
[----:B------:R-:W3:Y:S04]  /*bf20*/  LDL.LU R88, [R1+0x114] ;  /* 0x0001140001587983 */ /* 0x000ee80000300800 */
[----:B------:R-:W3:Y:S04]  /*bf30*/  LDL.LU R18, [R1+0x110] ;  /* 0x0001100001127983 */ /* 0x000ee80000300800 */
[----:B0-----:R-:W3:Y:S01]  /*bf40*/  LDL.LU R17, [R1+0x10c] ;  /* 0x00010c0001117983 */ /* 0x001ee20000300800 */
[C---:B----4-:R-:W-:Y:S01]  /*bf50*/  ISETP.LT.AND P2, PT, R89.reuse, UR7, !P0 ;  /* 0x0000000759007c0c */ /* 0x050fe2000c741270 */
[----:B------:R-:W-:-:S02]  /*bf60*/  IMAD R14, R89, UR6, RZ ;  /* 0x00000006590e7c24 */ /* 0x000fc4000f8e02ff */
[----:B------:R-:W4:Y:S04]  /*bf70*/  LDL.LU R89, [R1+0x108] ;  /* 0x0001080001597983 */ /* 0x000f280000300800 */
[----:B------:R-:W4:Y:S01]  /*bf80*/  LDL.LU R16, [R1+0x104] ;  /* 0x0001040001107983 */ /* 0x000f220000300800 */
[C---:B-----5:R-:W-:Y:S01]  /*bf90*/  IMAD R12, R93.reuse, UR6, RZ ;  /* 0x000000065d0c7c24 */ /* 0x060fe2000f8e02ff */
[----:B------:R-:W-:Y:S01]  /*bfa0*/  ISETP.LT.AND P3, PT, R93, UR7, !P0 ;  /* 0x000000075d007c0c */ /* 0x000fe2000c761270 */
[C---:B------:R-:W-:Y:S01]  /*bfb0*/  IMAD R13, R92.reuse, UR6, RZ ;  /* 0x000000065c0d7c24 */ /* 0x040fe2000f8e02ff */
[----:B------:R-:W-:Y:S02]  /*bfc0*/  LEA R6, P5, R11, R2, 0x1 ;  /* 0x000000020b067211 */ /* 0x000fe400078a08ff */
[----:B------:R-:W-:-:S02]  /*bfd0*/  ISETP.LT.AND P1, PT, R92, UR7, !P0 ;  /* 0x000000075c007c0c */ /* 0x000fc4000c721270 */
[CC--:B------:R-:W-:Y:S02]  /*bfe0*/  LEA R8, P6, R12.reuse, R2.reuse, 0x1 ;  /* 0x000000020c087211 */ /* 0x0c0fe400078c08ff */
[-C--:B------:R-:W-:Y:S02]  /*bff0*/  LEA.HI.X.SX32 R7, R11, R3.reuse, 0x1, P5 ;  /* 0x000000030b077211 */ /* 0x080fe400028f0eff */
[----:B------:R-:W-:Y:S02]  /*c000*/  PRMT R19, R19, 0x7632, R19 ;  /* 0x0000763213137816 */ /* 0x000fe40000000013 */
[C---:B------:R-:W-:Y:S02]  /*c010*/  LEA R10, P5, R13.reuse, R2, 0x1 ;  /* 0x000000020d0a7211 */ /* 0x040fe400078a08ff */
[-C--:B------:R-:W-:Y:S01]  /*c020*/  LEA.HI.X.SX32 R9, R12, R3.reuse, 0x1, P6 ;  /* 0x000000030c097211 */ /* 0x080fe200030f0eff */
[----:B------:R0:W-:Y:S01]  /*c030*/  @P4 STG.E.U16 desc[UR14][R6.64], R19 ;  /* 0x0000001306004986 */ /* 0x0001e2000c10150e */
[----:B------:R-:W-:Y:S01]  /*c040*/  LEA.HI.X.SX32 R11, R13, R3, 0x1, P5 ;  /* 0x000000030d0b7211 */ /* 0x000fe200028f0eff */
[----:B------:R-:W-:-:S02]  /*c050*/  IMAD R13, R91, UR6, RZ ;  /* 0x000000065b0d7c24 */ /* 0x000fc4000f8e02ff */
[----:B------:R1:W-:Y:S01]  /*c060*/  @P3 STG.E.U16 desc[UR14][R8.64], R20 ;  /* 0x0000001408003986 */ /* 0x0003e2000c10150e */
[----:B------:R-:W-:-:S03]  /*c070*/  ISETP.LT.AND P3, PT, R91, UR7, !P0 ;  /* 0x000000075b007c0c */ /* 0x000fc6000c761270 */
[----:B------:R5:W-:Y:S01]  /*c080*/  @P1 STG.E.U16 desc[UR14][R10.64], R21 ;  /* 0x000000150a001986 */ /* 0x000be2000c10150e */
[----:B------:R-:W-:-:S04]  /*c090*/  LEA R12, P1, R13, R2, 0x1 ;  /* 0x000000020d0c7211 */ /* 0x000fc800078208ff */
[----:B------:R-:W-:Y:S01]  /*c0a0*/  LEA.HI.X.SX32 R13, R13, R3, 0x1, P1 ;  /* 0x000000030d0d7211 */ /* 0x000fe200008f0eff */
[C---:B--2---:R-:W-:Y:S01]  /*c0b0*/  IMAD R15, R90.reuse, UR6, RZ ;  /* 0x000000065a0f7c24 */ /* 0x044fe2000f8e02ff */
[----:B------:R-:W-:-:S03]  /*c0c0*/  ISETP.LT.AND P4, PT, R90, UR7, !P0 ;  /* 0x000000075a007c0c */ /* 0x000fc6000c781270 */
[----:B------:R2:W-:Y:S01]  /*c0d0*/  @P3 STG.E.U16 desc[UR14][R12.64], R22 ;  /* 0x000000160c003986 */ /* 0x0005e2000c10150e */
[CC--:B------:R-:W-:Y:S02]  /*c0e0*/  LEA R4, P5, R14.reuse, R2.reuse, 0x1 ;  /* 0x000000020e047211 */ /* 0x0c0fe400078a08ff */
[C---:B0-----:R-:W-:Y:S02]  /*c0f0*/  LEA R6, P6, R15.reuse, R2, 0x1 ;  /* 0x000000020f067211 */ /* 0x041fe400078c08ff */
[-C--:B------:R-:W-:Y:S02]  /*c100*/  LEA.HI.X.SX32 R5, R14, R3.reuse, 0x1, P5 ;  /* 0x000000030e057211 */ /* 0x080fe400028f0eff */
[----:B-1----:R-:W-:Y:S02]  /*c110*/  PRMT R20, R20, 0x7632, R20 ;  /* 0x0000763214147816 */ /* 0x002fe40000000014 */
[----:B------:R-:W-:Y:S02]  /*c120*/  LEA.HI.X.SX32 R7, R15, R3, 0x1, P6 ;  /* 0x000000030f077211 */ /* 0x000fe400030f0eff */
[----:B-----5:R-:W-:Y:S01]  /*c130*/  PRMT R21, R21, 0x7632, R21 ;  /* 0x0000763215157816 */ /* 0x020fe20000000015 */
[----:B------:R-:W-:Y:S04]  /*c140*/  @P2 STG.E.U16 desc[UR14][R4.64], R23 ;  /* 0x0000001704002986 */ /* 0x000fe8000c10150e */
[----:B------:R-:W-:Y:S01]  /*c150*/  @P4 STG.E.U16 desc[UR14][R6.64], R20 ;  /* 0x0000001406004986 */ /* 0x000fe2000c10150e */
[C---:B---3--:R-:W-:Y:S01]  /*c160*/  ISETP.LT.AND P1, PT, R88.reuse, UR7, !P0 ;  /* 0x0000000758007c0c */ /* 0x048fe2000c721270 */
[----:B------:R-:W-:-:S02]  /*c170*/  IMAD R9, R88, UR6, RZ ;  /* 0x0000000658097c24 */ /* 0x000fc4000f8e02ff */
[----:B------:R-:W3:Y:S04]  /*c180*/  LDL.LU R88, [R1+0x100] ;  /* 0x0001000001587983 */ /* 0x000ee80000300800 */
[----:B------:R-:W5:Y:S01]  /*c190*/  LDL.LU R19, [R1+0xfc] ;  /* 0x0000fc0001137983 */ /* 0x000f620000300800 */
[----:B------:R-:W-:-:S04]  /*c1a0*/  LEA R8, P3, R9, R2, 0x1 ;  /* 0x0000000209087211 */ /* 0x000fc800078608ff */
[----:B------:R-:W-:Y:S01]  /*c1b0*/  LEA.HI.X.SX32 R9, R9, R3, 0x1, P3 ;  /* 0x0000000309097211 */ /* 0x000fe200018f0eff */
[C---:B------:R-:W-:Y:S01]  /*c1c0*/  IMAD R10, R18.reuse, UR6, RZ ;  /* 0x00000006120a7c24 */ /* 0x040fe2000f8e02ff */
[----:B------:R-:W-:Y:S01]  /*c1d0*/  ISETP.LT.AND P2, PT, R18, UR7, !P0 ;  /* 0x0000000712007c0c */ /* 0x000fe2000c741270 */
[C---:B------:R-:W-:Y:S01]  /*c1e0*/  IMAD R11, R17.reuse, UR6, RZ ;  /* 0x00000006110b7c24 */ /* 0x040fe2000f8e02ff */
[----:B------:R-:W5:Y:S01]  /*c1f0*/  LDL.LU R18, [R1+0xf8] ;  /* 0x0000f80001127983 */ /* 0x000f620000300800 */
[----:B------:R-:W-:-:S03]  /*c200*/  ISETP.LT.AND P4, PT, R17, UR7, !P0 ;  /* 0x0000000711007c0c */ /* 0x000fc6000c781270 */
[----:B------:R0:W-:Y:S04]  /*c210*/  @P1 STG.E.U16 desc[UR14][R8.64], R21 ;  /* 0x0000001508001986 */ /* 0x0001e8000c10150e */
[----:B------:R-:W5:Y:S01]  /*c220*/  LDL.LU R17, [R1+0xf4] ;  /* 0x0000f40001117983 */ /* 0x000f620000300800 */
[C---:B----4-:R-:W-:Y:S01]  /*c230*/  ISETP.LT.AND P1, PT, R16.reuse, UR7, !P0 ;  /* 0x0000000710007c0c */ /* 0x050fe2000c721270 */
[----:B--2---:R-:W-:Y:S02]  /*c240*/  IMAD R13, R16, UR6, RZ ;  /* 0x00000006100d7c24 */ /* 0x004fe4000f8e02ff */
[----:B------:R-:W2:Y:S01]  /*c250*/  LDL.LU R16, [R1+0xf0] ;  /* 0x0000f00001107983 */ /* 0x000ea20000300800 */
[----:B------:R-:W-:-:S03]  /*c260*/  PRMT R15, R22, 0x7632, R15 ;  /* 0x00007632160f7816 */ /* 0x000fc6000000000f */
[----:B------:R-:W4:Y:S01]  /*c270*/  LDL.LU R22, [R1+0xec] ;  /* 0x0000ec0001167983 */ /* 0x000f220000300800 */
[----:B------:R-:W-:-:S03]  /*c280*/  IMAD R12, R89, UR6, RZ ;  /* 0x00000006590c7c24 */ /* 0x000fc6000f8e02ff */
[----:B0-----:R-:W4:Y:S01]  /*c290*/  LDL.LU R21, [R1+0xe8] ;  /* 0x0000e80001157983 */ /* 0x001f220000300800 */
[----:B------:R-:W-:-:S03]  /*c2a0*/  LEA R4, P6, R10, R2, 0x1 ;  /* 0x000000020a047211 */ /* 0x000fc600078c08ff */
[----:B------:R-:W4:Y:S01]  /*c2b0*/  LDL.LU R20, [R1+0xe4] ;  /* 0x0000e40001147983 */ /* 0x000f220000300800 */
[----:B------:R-:W-:Y:S02]  /*c2c0*/  ISETP.LT.AND P3, PT, R89, UR7, !P0 ;  /* 0x0000000759007c0c */ /* 0x000fe4000c761270 */
[-C--:B------:R-:W-:Y:S02]  /*c2d0*/  LEA R6, P5, R11, R2.reuse, 0x1 ;  /* 0x000000020b067211 */ /* 0x080fe400078a08ff */
[-C--:B------:R-:W-:Y:S02]  /*c2e0*/  LEA.HI.X.SX32 R5, R10, R3.reuse, 0x1, P6 ;  /* 0x000000030a057211 */ /* 0x080fe400030f0eff */
[----:B------:R-:W-:Y:S02]  /*c2f0*/  LEA R8, P6, R12, R2, 0x1 ;  /* 0x000000020c087211 */ /* 0x000fe400078c08ff */
[----:B------:R-:W-:Y:S02]  /*c300*/  PRMT R23, R23, 0x7632, R23 ;  /* 0x0000763217177816 */ /* 0x000fe40000000017 */
[----:B------:R-:W-:-:S02]  /*c310*/  LEA.HI.X.SX32 R7, R11, R3, 0x1, P5 ;  /* 0x000000030b077211 */ /* 0x000fc400028f0eff */
[C---:B------:R-:W-:Y:S02]  /*c320*/  LEA R10, P5, R13.reuse, R2, 0x1 ;  /* 0x000000020d0a7211 */ /* 0x040fe400078a08ff */
[-C--:B------:R-:W-:Y:S01]  /*c330*/  LEA.HI.X.SX32 R9, R12, R3.reuse, 0x1, P6 ;  /* 0x000000030c097211 */ /* 0x080fe200030f0eff */
[----:B------:R0:W-:Y:S01]  /*c340*/  @P2 STG.E.U16 desc[UR14][R4.64], R15 ;  /* 0x0000000f04002986 */ /* 0x0001e2000c10150e */
[----:B------:R-:W-:-:S03]  /*c350*/  LEA.HI.X.SX32 R11, R13, R3, 0x1, P5 ;  /* 0x000000030d0b7211 */ /* 0x000fc600028f0eff */
[----:B------:R-:W-:Y:S04]  /*c360*/  @P4 STG.E.U16 desc[UR14][R6.64], R23 ;  /* 0x0000001706004986 */ /* 0x000fe8000c10150e */
[----:B------:R1:W-:Y:S04]  /*c370*/  @P3 STG.E.U16 desc[UR14][R8.64], R24 ;  /* 0x0000001808003986 */ /* 0x0003e8000c10150e */
[----:B------:R2:W-:Y:S01]  /*c380*/  @P1 STG.E.U16 desc[UR14][R10.64], R25 ;  /* 0x000000190a001986 */ /* 0x0005e2000c10150e */
[C---:B---3--:R-:W-:Y:S01]  /*c390*/  IMAD R13, R88.reuse, UR6, RZ ;  /* 0x00000006580d7c24 */ /* 0x048fe2000f8e02ff */
[----:B------:R-:W-:Y:S01]  /*c3a0*/  ISETP.LT.AND P3, PT, R88, UR7, !P0 ;  /* 0x0000000758007c0c */ /* 0x000fe2000c761270 */
[C---:B-----5:R-:W-:Y:S01]  /*c3b0*/  IMAD R14, R19.reuse, UR6, RZ ;  /* 0x00000006130e7c24 */ /* 0x060fe2000f8e02ff */
[----:B------:R-:W-:-:S02]  /*c3c0*/  ISETP.LT.AND P2, PT, R19, UR7, !P0 ;  /* 0x0000000713007c0c */ /* 0x000fc4000c741270 */
[CC--:B------:R-:W-:Y:S01]  /*c3d0*/  LEA R12, P1, R13.reuse, R2.reuse, 0x1 ;  /* 0x000000020d0c7211 */ /* 0x0c0fe200078208ff */
[----:B------:R-:W3:Y:S01]  /*c3e0*/  LDL.LU R19, [R1+0xe0] ;  /* 0x0000e00001137983 */ /* 0x000ee20000300800 */
[C---:B0-----:R-:W-:Y:S02]  /*c3f0*/  LEA R4, P5, R14.reuse, R2, 0x1 ;  /* 0x000000020e047211 */ /* 0x041fe400078a08ff */
[-C--:B------:R-:W-:Y:S02]  /*c400*/  LEA.HI.X.SX32 R13, R13, R3.reuse, 0x1, P1 ;  /* 0x000000030d0d7211 */ /* 0x080fe400008f0eff */
[----:B------:R-:W-:Y:S01]  /*c410*/  LEA.HI.X.SX32 R5, R14, R3, 0x1, P5 ;  /* 0x000000030e057211 */ /* 0x000fe200028f0eff */
[C---:B------:R-:W-:Y:S01]  /*c420*/  IMAD R15, R18.reuse, UR6, RZ ;  /* 0x00000006120f7c24 */ /* 0x040fe2000f8e02ff */
[----:B------:R-:W-:Y:S01]  /*c430*/  ISETP.LT.AND P4, PT, R18, UR7, !P0 ;  /* 0x0000000712007c0c */ /* 0x000fe2000c781270 */
[----:B------:R0:W-:Y:S04]  /*c440*/  @P3 STG.E.U16 desc[UR14][R12.64], R26 ;  /* 0x0000001a0c003986 */ /* 0x0001e8000c10150e */
[----:B------:R-:W5:Y:S01]  /*c450*/  LDL.LU R18, [R1+0xdc] ;  /* 0x0000dc0001127983 */ /* 0x000f620000300800 */
[C---:B------:R-:W-:Y:S01]  /*c460*/  ISETP.LT.AND P1, PT, R17.reuse, UR7, !P0 ;  /* 0x0000000711007c0c */ /* 0x040fe2000c721270 */
[----:B-1----:R-:W-:-:S02]  /*c470*/  IMAD R9, R17, UR6, RZ ;  /* 0x0000000611097c24 */ /* 0x002fc4000f8e02ff */
[----:B------:R1:W-:Y:S04]  /*c480*/  @P2 STG.E.U16 desc[UR14][R4.64], R27 ;  /* 0x0000001b04002986 */ /* 0x0003e8000c10150e */
[----:B------:R-:W5:Y:S01]  /*c490*/  LDL.LU R17, [R1+0xd8] ;  /* 0x0000d80001117983 */ /* 0x000f620000300800 */
[C---:B--2---:R-:W-:Y:S01]  /*c4a0*/  ISETP.LT.AND P2, PT, R16.reuse, UR7, !P0 ;  /* 0x0000000710007c0c */ /* 0x044fe2000c741270 */
[----:B------:R-:W-:Y:S02]  /*c4b0*/  IMAD R10, R16, UR6, RZ ;  /* 0x00000006100a7c24 */ /* 0x000fe4000f8e02ff */
[----:B------:R-:W2:Y:S01]  /*c4c0*/  LDL.LU R16, [R1+0xd4] ;  /* 0x0000d40001107983 */ /* 0x000ea20000300800 */
[-C--:B------:R-:W-:Y:S02]  /*c4d0*/  LEA R6, P6, R15, R2.reuse, 0x1 ;  /* 0x000000020f067211 */ /* 0x080fe400078c08ff */
[----:B------:R-:W-:-:S02]  /*c4e0*/  LEA R8, P3, R9, R2, 0x1 ;  /* 0x0000000209087211 */ /* 0x000fc400078608ff */
[----:B------:R-:W-:Y:S01]  /*c4f0*/  PRMT R24, R24, 0x7632, R24 ;  /* 0x0000763218187816 */ /* 0x000fe20000000018 */
[C---:B----4-:R-:W-:Y:S01]  /*c500*/  IMAD R11, R22.reuse, UR6, RZ ;  /* 0x00000006160b7c24 */ /* 0x050fe2000f8e02ff */
[-C--:B------:R-:W-:Y:S02]  /*c510*/  LEA.HI.X.SX32 R7, R15, R3.reuse, 0x1, P6 ;  /* 0x000000030f077211 */ /* 0x080fe400030f0eff */
[----:B------:R-:W-:Y:S01]  /*c520*/  PRMT R25, R25, 0x7632, R25 ;  /* 0x0000763219197816 */ /* 0x000fe20000000019 */
[----:B0-----:R-:W-:Y:S01]  /*c530*/  IMAD R12, R21, UR6, RZ ;  /* 0x00000006150c7c24 */ /* 0x001fe2000f8e02ff */
[----:B------:R-:W-:Y:S01]  /*c540*/  LEA.HI.X.SX32 R9, R9, R3, 0x1, P3 ;  /* 0x0000000309097211 */ /* 0x000fe200018f0eff */
[----:B------:R0:W-:Y:S01]  /*c550*/  @P4 STG.E.U16 desc[UR14][R6.64], R24 ;  /* 0x0000001806004986 */ /* 0x0001e2000c10150e */
[----:B------:R-:W-:Y:S01]  /*c560*/  ISETP.LT.AND P4, PT, R22, UR7, !P0 ;  /* 0x0000000716007c0c */ /* 0x000fe2000c781270 */
[----:B------:R-:W-:Y:S01]  /*c570*/  IMAD R13, R20, UR6, RZ ;  /* 0x00000006140d7c24 */ /* 0x000fe2000f8e02ff */
[----:B-1----:R-:W-:Y:S01]  /*c580*/  LEA R4, P6, R10, R2, 0x1 ;  /* 0x000000020a047211 */ /* 0x002fe200078c08ff */
[----:B------:R1:W-:Y:S01]  /*c590*/  @P1 STG.E.U16 desc[UR14][R8.64], R25 ;  /* 0x0000001908001986 */ /* 0x0003e2000c10150e */
[----:B------:R-:W-:-:S02]  /*c5a0*/  ISETP.LT.AND P3, PT, R21, UR7, !P0 ;  /* 0x0000000715007c0c */ /* 0x000fc4000c761270 */
[----:B------:R-:W-:Y:S01]  /*c5b0*/  ISETP.LT.AND P1, PT, R20, UR7, !P0 ;  /* 0x0000000714007c0c */ /* 0x000fe2000c721270 */
[----:B------:R-:W4:Y:S01]  /*c5c0*/  LDL.LU R91, [R1+0xd0] ;  /* 0x0000d000015b7983 */ /* 0x000f220000300800 */
[-C--:B------:R-:W-:Y:S02]  /*c5d0*/  LEA.HI.X.SX32 R5, R10, R3.reuse, 0x1, P6 ;  /* 0x000000030a057211 */ /* 0x080fe400030f0eff */
[CC--:B0-----:R-:W-:Y:S01]  /*c5e0*/  LEA R6, P5, R11.reuse, R2.reuse, 0x1 ;  /* 0x000000020b067211 */ /* 0x0c1fe200078a08ff */
[----:B------:R-:W0:Y:S01]  /*c5f0*/  LDS.128 R20, [R0+UR12] ;  /* 0x0000000c00147984 */ /* 0x000e220008000c00 */
[----:B------:R-:W-:Y:S02]  /*c600*/  PRMT R15, R26, 0x7632, R15 ;  /* 0x000076321a0f7816 */ /* 0x000fe4000000000f */
[----:B-1----:R-:W-:Y:S02]  /*c610*/  LEA R8, P6, R12, R2, 0x1 ;  /* 0x000000020c087211 */ /* 0x002fe400078c08ff */
[----:B------:R-:W-:-:S02]  /*c620*/  LEA.HI.X.SX32 R7, R11, R3, 0x1, P5 ;  /* 0x000000030b077211 */ /* 0x000fc400028f0eff */
[----:B------:R-:W-:Y:S02]  /*c630*/  LEA R10, P5, R13, R2, 0x1 ;  /* 0x000000020d0a7211 */ /* 0x000fe400078a08ff */
[----:B------:R-:W-:Y:S02]  /*c640*/  PRMT R27, R27, 0x7632, R27 ;  /* 0x000076321b1b7816 */ /* 0x000fe4000000001b */
[-C--:B------:R-:W-:Y:S02]  /*c650*/  LEA.HI.X.SX32 R9, R12, R3.reuse, 0x1, P6 ;  /* 0x000000030c097211 */ /* 0x080fe400030f0eff */
[----:B------:R-:W-:Y:S01]  /*c660*/  LEA.HI.X.SX32 R11, R13, R3, 0x1, P5 ;  /* 0x000000030d0b7211 */ /* 0x000fe200028f0eff */
[----:B------:R-:W-:Y:S04]  /*c670*/  @P2 STG.E.U16 desc[UR14][R4.64], R15 ;  /* 0x0000000f04002986 */ /* 0x000fe8000c10150e */
[----:B------:R-:W-:Y:S04]  /*c680*/  @P4 STG.E.U16 desc[UR14][R6.64], R27 ;  /* 0x0000001b06004986 */ /* 0x000fe8000c10150e */
[----:B------:R-:W-:Y:S04]  /*c690*/  @P3 STG.E.U16 desc[UR14][R8.64], R28 ;  /* 0x0000001c08003986 */ /* 0x000fe8000c10150e */
[----:B------:R1:W-:Y:S04]  /*c6a0*/  @P1 STG.E.U16 desc[UR14][R10.64], R29 ;  /* 0x0000001d0a001986 */ /* 0x0003e8000c10150e */
[----:B-1----:R-:W4:Y:S04]  /*c6b0*/  LDL.LU R10, [R1+0xcc] ;  /* 0x0000cc00010a7983 */ /* 0x002f280000300800 */
[----:B------:R-:W4:Y:S04]  /*c6c0*/  LDL.LU R11, [R1+0xc8] ;  /* 0x0000c800010b7983 */ /* 0x000f280000300800 */
[----:B------:R-:W4:Y:S04]  /*c6d0*/  LDL.LU R90, [R1+0xc4] ;  /* 0x0000c400015a7983 */ /* 0x000f280000300800 */
[----:B------:R-:W4:Y:S04]  /*c6e0*/  LDL.LU R89, [R1+0xc0] ;  /* 0x0000c00001597983 */ /* 0x000f280000300800 */
[----:B------:R-:W4:Y:S01]  /*c6f0*/  LDL.LU R88, [R1+0xbc] ;  /* 0x0000bc0001587983 */ /* 0x000f220000300800 */
[C---:B---3--:R-:W-:Y:S01]  /*c700*/  ISETP.LT.AND P2, PT, R19.reuse, UR7, !P0 ;  /* 0x0000000713007c0c */ /* 0x048fe2000c741270 */
[----:B------:R-:W-:Y:S01]  /*c710*/  IMAD R13, R19, UR6, RZ ;  /* 0x00000006130d7c24 */ /* 0x000fe2000f8e02ff */
[C---:B-----5:R-:W-:Y:S01]  /*c720*/  ISETP.LT.AND P3, PT, R18.reuse, UR7, !P0 ;  /* 0x0000000712007c0c */ /* 0x060fe2000c761270 */
[----:B------:R-:W-:Y:S01]  /*c730*/  IMAD R14, R18, UR6, RZ ;  /* 0x00000006120e7c24 */ /* 0x000fe2000f8e02ff */
[----:B------:R-:W-:-:S02]  /*c740*/  ISETP.LT.AND P1, PT, R17, UR7, !P0 ;  /* 0x0000000711007c0c */ /* 0x000fc4000c721270 */
[C---:B--2---:R-:W-:Y:S01]  /*c750*/  ISETP.LT.AND P4, PT, R16.reuse, UR7, !P0 ;  /* 0x0000000710007c0c */ /* 0x044fe2000c781270 */
[----:B------:R-:W-:Y:S02]  /*c760*/  IMAD R9, R16, UR6, RZ ;  /* 0x0000000610097c24 */ /* 0x000fe4000f8e02ff */
[----:B------:R-:W2:Y:S04]  /*c770*/  LDL.LU R16, [R1+0xb8] ;  /* 0x0000b80001107983 */ /* 0x000ea80000300800 */
[----:B------:R-:W3:Y:S04]  /*c780*/  LDL.LU R19, [R1+0xb4] ;  /* 0x0000b40001137983 */ /* 0x000ee80000300800 */
[----:B------:R-:W5:Y:S01]  /*c790*/  LDL.LU R18, [R1+0xb0] ;  /* 0x0000b00001127983 */ /* 0x000f620000300800 */
[----:B------:R-:W-:-:S03]  /*c7a0*/  IMAD R15, R17, UR6, RZ ;  /* 0x00000006110f7c24 */ /* 0x000fc6000f8e02ff */
[----:B------:R-:W3:Y:S01]  /*c7b0*/  LDL.LU R17, [R1+0xac] ;  /* 0x0000ac0001117983 */ /* 0x000ee20000300800 */
[----:B------:R-:W-:-:S04]  /*c7c0*/  LEA R12, P6, R13, R2, 0x1 ;  /* 0x000000020d0c7211 */ /* 0x000fc800078c08ff */
[-C--:B------:R-:W-:Y:S02]  /*c7d0*/  LEA.HI.X.SX32 R13, R13, R3.reuse, 0x1, P6 ;  /* 0x000000030d0d7211 */ /* 0x080fe400030f0eff */
[CC--:B------:R-:W-:Y:S02]  /*c7e0*/  LEA R4, P5, R14.reuse, R2.reuse, 0x1 ;  /* 0x000000020e047211 */ /* 0x0c0fe400078a08ff */
[-C--:B------:R-:W-:Y:S01]  /*c7f0*/  LEA R6, P6, R15, R2.reuse, 0x1 ;  /* 0x000000020f067211 */ /* 0x080fe200078c08ff */
[----:B------:R-:W-:Y:S01]  /*c800*/  @P2 STG.E.U16 desc[UR14][R12.64], R30 ;  /* 0x0000001e0c002986 */ /* 0x000fe2000c10150e */
[----:B------:R-:W-:Y:S02]  /*c810*/  LEA R8, P2, R9, R2, 0x1 ;  /* 0x0000000209087211 */ /* 0x000fe400078408ff */
[----:B------:R-:W-:Y:S02]  /*c820*/  LEA.HI.X.SX32 R5, R14, R3, 0x1, P5 ;  /* 0x000000030e057211 */ /* 0x000fe400028f0eff */
[----:B------:R-:W-:-:S02]  /*c830*/  PRMT R28, R28, 0x7632, R28 ;  /* 0x000076321c1c7816 */ /* 0x000fc4000000001c */
[-C--:B------:R-:W-:Y:S02]  /*c840*/  LEA.HI.X.SX32 R7, R15, R3.reuse, 0x1, P6 ;  /* 0x000000030f077211 */ /* 0x080fe400030f0eff */
[----:B------:R-:W-:Y:S02]  /*c850*/  LEA.HI.X.SX32 R9, R9, R3, 0x1, P2 ;  /* 0x0000000309097211 */ /* 0x000fe400010f0eff */
[----:B------:R-:W-:Y:S01]  /*c860*/  PRMT R29, R29, 0x7632, R29 ;  /* 0x000076321d1d7816 */ /* 0x000fe2000000001d */
[----:B------:R1:W-:Y:S01]  /*c870*/  @P3 STG.E.U16 desc[UR14][R4.64], R31 ;  /* 0x0000001f04003986 */ /* 0x0003e2000c10150e */
[----:B----4-:R-:W-:-:S03]  /*c880*/  IMAD R0, R91, UR6, RZ ;  /* 0x000000065b007c24 */ /* 0x010fc6000f8e02ff */
[----:B------:R4:W-:Y:S04]  /*c890*/  @P1 STG.E.U16 desc[UR14][R6.64], R28 ;  /* 0x0000001c06001986 */ /* 0x0009e8000c10150e */
[----:B------:R0:W-:Y:S01]  /*c8a0*/  @P4 STG.E.U16 desc[UR14][R8.64], R29 ;  /* 0x0000001d08004986 */ /* 0x0001e2000c10150e */
[----:B------:R-:W-:Y:S02]  /*c8b0*/  ISETP.LT.AND P2, PT, R91, UR7, !P0 ;  /* 0x000000075b007c0c */ /* 0x000fe4000c741270 */
[----:B-1----:R-:W-:-:S04]  /*c8c0*/  LEA R4, P6, R0, R2, 0x1 ;  /* 0x0000000200047211 */ /* 0x002fc800078c08ff */
[----:B------:R-:W-:Y:S02]  /*c8d0*/  LEA.HI.X.SX32 R5, R0, R3, 0x1, P6 ;  /* 0x0000000300057211 */ /* 0x000fe400030f0eff */
[C---:B------:R-:W-:Y:S01]  /*c8e0*/  ISETP.LT.AND P4, PT, R10.reuse, UR7, !P0 ;  /* 0x000000070a007c0c */ /* 0x040fe2000c781270 */
[----:B------:R-:W-:Y:S01]  /*c8f0*/  IMAD R10, R10, UR6, RZ ;  /* 0x000000060a0a7c24 */ /* 0x000fe2000f8e02ff */
[C---:B------:R-:W-:Y:S01]  /*c900*/  ISETP.LT.AND P3, PT, R11.reuse, UR7, !P0 ;  /* 0x000000070b007c0c */ /* 0x040fe2000c761270 */
[----:B------:R-:W-:-:S03]  /*c910*/  IMAD R11, R11, UR6, RZ ;  /* 0x000000060b0b7c24 */ /* 0x000fc6000f8e02ff */
[-C--:B----4-:R-:W-:Y:S01]  /*c920*/  LEA R6, P5, R10, R2.reuse, 0x1 ;  /* 0x000000020a067211 */ /* 0x090fe200078a08ff */
[C---:B------:R-:W-:Y:S01]  /*c930*/  IMAD R12, R90.reuse, UR6, RZ ;  /* 0x000000065a0c7c24 */ /* 0x040fe2000f8e02ff */
[----:B------:R-:W-:Y:S02]  /*c940*/  ISETP.LT.AND P1, PT, R90, UR7, !P0 ;  /* 0x000000075a007c0c */ /* 0x000fe4000c721270 */
[-C--:B0-----:R-:W-:Y:S02]  /*c950*/  LEA R8, P6, R11, R2.reuse, 0x1 ;  /* 0x000000020b087211 */ /* 0x081fe400078c08ff */
[----:B------:R-:W-:Y:S02]  /*c960*/  LEA.HI.X.SX32 R7, R10, R3, 0x1, P5 ;  /* 0x000000030a077211 */ /* 0x000fe400028f0eff */
[----:B------:R-:W-:Y:S02]  /*c970*/  LEA R10, P5, R12, R2, 0x1 ;  /* 0x000000020c0a7211 */ /* 0x000fe400078a08ff */
[----:B------:R-:W-:-:S02]  /*c980*/  PRMT R14, R30, 0x7632, R14 ;  /* 0x000076321e0e7816 */ /* 0x000fc4000000000e */
[----:B------:R-:W-:Y:S02]  /*c990*/  PRMT R31, R31, 0x7632, R31 ;  /* 0x000076321f1f7816 */ /* 0x000fe4000000001f */
[-C--:B------:R-:W-:Y:S02]  /*c9a0*/  LEA.HI.X.SX32 R9, R11, R3.reuse, 0x1, P6 ;  /* 0x000000030b097211 */ /* 0x080fe400030f0eff */
[----:B------:R-:W-:Y:S01]  /*c9b0*/  LEA.HI.X.SX32 R11, R12, R3, 0x1, P5 ;  /* 0x000000030c0b7211 */ /* 0x000fe200028f0eff */
[----:B------:R-:W-:Y:S01]  /*c9c0*/  IMAD R12, R88, UR6, RZ ;  /* 0x00000006580c7c24 */ /* 0x000fe2000f8e02ff */
[----:B------:R-:W-:Y:S04]  /*c9d0*/  @P2 STG.E.U16 desc[UR14][R4.64], R14 ;  /* 0x0000000e04002986 */ /* 0x000fe8000c10150e */
[----:B------:R0:W-:Y:S04]  /*c9e0*/  @P4 STG.E.U16 desc[UR14][R6.64], R31 ;  /* 0x0000001f06004986 */ /* 0x0001e8000c10150e */
[----:B------:R1:W-:Y:S01]  /*c9f0*/  @P3 STG.E.U16 desc[UR14][R8.64], R20 ;  /* 0x0000001408003986 */ /* 0x0003e2000c10150e */
[----:B------:R-:W-:-:S03]  /*ca00*/  IMAD R0, R89, UR6, RZ ;  /* 0x0000000659007c24 */ /* 0x000fc6000f8e02ff */
[----:B------:R-:W-:Y:S01]  /*ca10*/  @P1 STG.E.U16 desc[UR14][R10.64], R21 ;  /* 0x000000150a001986 */ /* 0x000fe2000c10150e */
[----:B------:R-:W-:Y:S02]  /*ca20*/  ISETP.LT.AND P5, PT, R89, UR7, !P0 ;  /* 0x0000000759007c0c */ /* 0x000fe4000c7a1270 */
[----:B0-----:R-:W-:-:S04]  /*ca30*/  LEA R6, P1, R12, R2, 0x1 ;  /* 0x000000020c067211 */ /* 0x001fc800078208ff */
[----:B------:R-:W-:Y:S02]  /*ca40*/  LEA.HI.X.SX32 R7, R12, R3, 0x1, P1 ;  /* 0x000000030c077211 */ /* 0x000fe400008f0eff */
[----:B------:R-:W-:Y:S02]  /*ca50*/  ISETP.LT.AND P4, PT, R88, UR7, !P0 ;  /* 0x0000000758007c0c */ /* 0x000fe4000c781270 */
[----:B------:R-:W-:-:S04]  /*ca60*/  LEA R4, P6, R0, R2, 0x1 ;  /* 0x0000000200047211 */ /* 0x000fc800078c08ff */
[----:B------:R-:W-:Y:S02]  /*ca70*/  LEA.HI.X.SX32 R5, R0, R3, 0x1, P6 ;  /* 0x0000000300057211 */ /* 0x000fe400030f0eff */
[----:B-1----:R-:W-:-:S03]  /*ca80*/  PRMT R20, R20, 0x7632, R20 ;  /* 0x0000763214147816 */ /* 0x002fc60000000014 */
[----:B------:R0:W-:Y:S01]  /*ca90*/  @P5 STG.E.U16 desc[UR14][R4.64], R22 ;  /* 0x0000001604005986 */ /* 0x0001e2000c10150e */
[----:B------:R-:W-:-:S03]  /*caa0*/  PRMT R0, R22, 0x7632, R0 ;  /* 0x0000763216007816 */ /* 0x000fc60000000000 */
[----:B------:R1:W-:Y:S01]  /*cab0*/  @P4 STG.E.U16 desc[UR14][R6.64], R23 ;  /* 0x0000001706004986 */ /* 0x0003e2000c10150e */
[----:B0-----:R-:W-:Y:S01]  /*cac0*/  PRMT R5, R21, 0x7632, R5 ;  /* 0x0000763215057816 */ /* 0x001fe20000000005 */
[----:B--2---:R-:W-:Y:S02]  /*cad0*/  IMAD R13, R16, UR6, RZ ;  /* 0x00000006100d7c24 */ /* 0x004fe4000f8e02ff */
[----:B-----5:R-:W-:-:S03]  /*cae0*/  IMAD R15, R18, UR6, RZ ;  /* 0x00000006120f7c24 */ /* 0x020fc6000f8e02ff */
[-C--:B------:R-:W-:Y:S01]  /*caf0*/  LEA R8, P2, R13, R2.reuse, 0x1 ;  /* 0x000000020d087211 */ /* 0x080fe200078408ff */
[----:B---3--:R-:W-:Y:S01]  /*cb00*/  IMAD R14, R19, UR6, RZ ;  /* 0x00000006130e7c24 */ /* 0x008fe2000f8e02ff */
[----:B------:R-:W-:Y:S02]  /*cb10*/  LEA R12, P1, R15, R2, 0x1 ;  /* 0x000000020f0c7211 */ /* 0x000fe400078208ff */
[----:B------:R-:W-:Y:S02]  /*cb20*/  ISETP.LT.AND P3, PT, R16, UR7, !P0 ;  /* 0x0000000710007c0c */ /* 0x000fe4000c761270 */
[-C--:B------:R-:W-:Y:S02]  /*cb30*/  LEA.HI.X.SX32 R9, R13, R3.reuse, 0x1, P2 ;  /* 0x000000030d097211 */ /* 0x080fe400010f0eff */
[----:B------:R-:W-:Y:S02]  /*cb40*/  ISETP.LT.AND P2, PT, R19, UR7, !P0 ;  /* 0x0000000713007c0c */ /* 0x000fe4000c741270 */
[----:B------:R-:W-:-:S02]  /*cb50*/  LEA.HI.X.SX32 R13, R15, R3, 0x1, P1 ;  /* 0x000000030f0d7211 */ /* 0x000fc400008f0eff */
[----:B------:R-:W-:Y:S02]  /*cb60*/  ISETP.LT.AND P1, PT, R18, UR7, !P0 ;  /* 0x0000000712007c0c */ /* 0x000fe4000c721270 */
[C---:B------:R-:W-:Y:S02]  /*cb70*/  ISETP.LT.AND P0, PT, R17.reuse, UR7, !P0 ;  /* 0x0000000711007c0c */ /* 0x040fe4000c701270 */
[----:B------:R-:W-:Y:S01]  /*cb80*/  LEA R10, P6, R14, R2, 0x1 ;  /* 0x000000020e0a7211 */ /* 0x000fe200078c08ff */
[----:B------:R-:W-:-:S03]  /*cb90*/  IMAD R16, R17, UR6, RZ ;  /* 0x0000000611107c24 */ /* 0x000fc6000f8e02ff */
[----:B------:R-:W-:Y:S01]  /*cba0*/  LEA.HI.X.SX32 R11, R14, R3, 0x1, P6 ;  /* 0x000000030e0b7211 */ /* 0x000fe200030f0eff */
[----:B------:R1:W-:Y:S01]  /*cbb0*/  @P3 STG.E.U16 desc[UR14][R8.64], R20 ;  /* 0x0000001408003986 */ /* 0x0003e2000c10150e */
[----:B------:R-:W-:-:S03]  /*cbc0*/  LEA R2, P6, R16, R2, 0x1 ;  /* 0x0000000210027211 */ /* 0x000fc600078c08ff */
[----:B------:R1:W-:Y:S01]  /*cbd0*/  @P2 STG.E.U16 desc[UR14][R10.64], R5 ;  /* 0x000000050a002986 */ /* 0x0003e2000c10150e */
[----:B------:R-:W-:-:S03]  /*cbe0*/  LEA.HI.X.SX32 R3, R16, R3, 0x1, P6 ;  /* 0x0000000310037211 */ /* 0x000fc600030f0eff */
[----:B------:R1:W-:Y:S01]  /*cbf0*/  @P1 STG.E.U16 desc[UR14][R12.64], R0 ;  /* 0x000000000c001986 */ /* 0x0003e2000c10150e */
[----:B------:R-:W-:Y:S05]  /*cc00*/  @!P0 EXIT ;  /* 0x000000000000894d */ /* 0x000fea0003800000 */
[----:B-1----:R-:W-:-:S05]  /*cc10*/  PRMT R23, R23, 0x7632, R23 ;  /* 0x0000763217177816 */ /* 0x002fca0000000017 */
[----:B------:R-:W-:Y:S01]  /*cc20*/  STG.E.U16 desc[UR14][R2.64], R23 ;  /* 0x0000001702007986 */ /* 0x000fe2000c10150e */
[----:B------:R-:W-:Y:S05]  /*cc30*/  EXIT ;  /* 0x000000000000794d */ /* 0x000fea0003800000 */
.L_x_3:
[----:B------:R-:W-:-:S00]  /*cc40*/  BRA `(.L_x_3) ;  /* 0xfffffffc00fc7947 */ /* 0x000fc0000383ffff */
[----:B------:R-:W-:-:S00]  /*cc50*/  NOP ;  /* 0x0000000000007918 */ /* 0x000fc00000000000 */
        /* <DEDUP_REMOVED lines=10> */
.L_x_4:


//--------------------- .nv.shared.matmul_kernel  --------------------------
	.section	.nv.shared.matmul_kernel,"aw",@nobits
	.sectionflags	@""
	.align	16
	.zero		1024


//--------------------- .nv.shared.reserved.0     --------------------------
	.section	.nv.shared.reserved.0,"aw",@nobits
	.weak		__nv_reservedSMEM_offset_0_alias
	.size		__nv_reservedSMEM_offset_0_alias, 0, 0
	.other		__nv_reservedSMEM_offset_0_alias,@"STO_CUDA_RESERVED_SHARED STV_DEFAULT"
__nv_reservedSMEM_offset_0_alias:
	.zero		0


//--------------------- .nv.constant0.matmul_kernel --------------------------
	.section	.nv.constant0.matmul_kernel,"a",@progbits
	.sectionflags	@""
	.align	4
.nv.constant0.matmul_kernel:
	.zero		608


//--------------------- SYMBOLS --------------------------

	.type		.nv.reservedSmem.offset0,@object
	.size		.nv.reservedSmem.offset0,0x4
